def matmul_kernel(
    a_ptr,
    b_ptr,
    c_ptr,
    M,
    N,
    K,
    stride_am,
    stride_ak,
    stride_bk,
    stride_bn,
    stride_cm,
    stride_cn,
    BLOCK_M: tl.constexpr,
    BLOCK_N: tl.constexpr,
    BLOCK_K: tl.constexpr,
    GROUP_M: tl.constexpr,
):
    pid = tl.program_id(axis=0)
    num_pid_m = tl.cdiv(M, BLOCK_M)
    num_pid_n = tl.cdiv(N, BLOCK_N)
    num_pid_in_group = GROUP_M * num_pid_n
    group_id = pid // num_pid_in_group
    first_pid_m = group_id * GROUP_M
    group_size_m = min(num_pid_m - first_pid_m, GROUP_M)
    pid_m = first_pid_m + ((pid % num_pid_in_group) % group_size_m)
    pid_n = (pid % num_pid_in_group) // group_size_m

    offs_am = (pid_m * BLOCK_M + tl.arange(0, BLOCK_M)) % M
    offs_bn = (pid_n * BLOCK_N + tl.arange(0, BLOCK_N)) % N
    offs_k = tl.arange(0, BLOCK_K)
    a_ptrs = a_ptr + offs_am[:, None] * stride_am + offs_k[None, :] * stride_ak
    b_ptrs = b_ptr + offs_k[:, None] * stride_bk + offs_bn[None, :] * stride_bn

    acc = tl.zeros((BLOCK_M, BLOCK_N), dtype=tl.float32)
    for kk in range(0, tl.cdiv(K, BLOCK_K)):
        a = tl.load(a_ptrs, mask=offs_k[None, :] < K - kk * BLOCK_K, other=0.0)
        b = tl.load(b_ptrs, mask=offs_k[:, None] < K - kk * BLOCK_K, other=0.0)
        acc = tl.dot(a, b, acc)
        a_ptrs += BLOCK_K * stride_ak
        b_ptrs += BLOCK_K * stride_bk

    c = acc.to(c_ptr.dtype.element_ty)
    offs_cm = pid_m * BLOCK_M + tl.arange(0, BLOCK_M)
    offs_cn = pid_n * BLOCK_N + tl.arange(0, BLOCK_N)
    c_ptrs = c_ptr + offs_cm[:, None] * stride_cm + offs_cn[None, :] * stride_cn
    mask = (offs_cm[:, None] < M) & (offs_cn[None, :] < N)
    tl.store(c_ptrs, c, mask=mask)

# config = {"BLOCK_K": 32, "BLOCK_M": 64, "BLOCK_N": 512, "GROUP_M": 8, "arch": "sm_100", "dtype": "fp8e5m2", "num_ctas": 2, "num_stages": 3, "num_warps": 4}
# arch = sm_100


// ===== COMPILED SASS (sm_100a) =====

	.target	sm_100a

	.elftype	@"ET_EXEC"


//--------------------- .note.nv.tkinfo           --------------------------
	.section	.note.nv.tkinfo,"",@"SHT_NOTE"
	.sectionflags	@"SHF_NOTE_NV_TKINFO"
	.tkinfo
        /*0018*/ 	.word	0x00000081
        /*0030*/ 	.string	""
        /*0030*/ 	.string	"ptxas-blackwell"
        /*0030*/ 	.string	"Cuda compilation tools, release 12.9, V12.9.86"
        /*0030*/ 	.string	"Build cuda_12.9.r12.9/compiler.36037853_0"
        /*0030*/ 	.string	"-v  -suppress-debug-info  -lineinfo  -arch sm_100a "



//--------------------- .note.nv.cuver            --------------------------
	.section	.note.nv.cuver,"",@"SHT_NOTE"
	.sectionflags	@"SHF_NOTE_NV_CUVER"
        /*0018*/ 	.short	0x0001
        /*001a*/ 	.short	0x0064
        /*001c*/ 	.short	0x0001
        /*001e*/ 	.short	0x0000
        /*0020*/ 	.short	0x0001
        /*0022*/ 	.short	0x0000


//--------------------- .nv.info                  --------------------------
	.section	.nv.info,"",@"SHT_CUDA_INFO"
	.align	4


	//----- nvinfo : EIATTR_REGCOUNT
	.align		4
        /*0000*/ 	.byte	0x04, 0x2f
        /*0002*/ 	.short	(.L_4 - .L_3)
	.align		4
.L_3:
        /*0004*/ 	.word	index@(matmul_kernel)
        /*0008*/ 	.word	0x000000ff


	//----- nvinfo : EIATTR_FRAME_SIZE
	.align		4
.L_4:
        /*000c*/ 	.byte	0x04, 0x11
        /*000e*/ 	.short	(.L_6 - .L_5)
	.align		4
.L_5:
        /*0010*/ 	.word	index@($__internal_2_$__cuda_sm10x_tcgen05_guardrail_trap_unallocated_columns_being_dealloced)
        /*0014*/ 	.word	0x00000000


	//----- nvinfo : EIATTR_FRAME_SIZE
	.align		4
.L_6:
        /*0018*/ 	.byte	0x04, 0x11
        /*001a*/ 	.short	(.L_8 - .L_7)
	.align		4
.L_7:
        /*001c*/ 	.word	index@($__internal_1_$__cuda_sm10x_tcgen05_guardrail_trap_phase_invalid_during_alloc)
        /*0020*/ 	.word	0x00000000


	//----- nvinfo : EIATTR_FRAME_SIZE
	.align		4
.L_8:
        /*0024*/ 	.byte	0x04, 0x11
        /*0026*/ 	.short	(.L_10 - .L_9)
	.align		4
.L_9:
        /*0028*/ 	.word	index@($__internal_0_$__cuda_sm10x_tcgen05_guardrail_trap_col_being_dealloced_not_returned_by_alloc)
        /*002c*/ 	.word	0x00000000


	//----- nvinfo : EIATTR_FRAME_SIZE
	.align		4
.L_10:
        /*0030*/ 	.byte	0x04, 0x11
        /*0032*/ 	.short	(.L_12 - .L_11)
	.align		4
.L_11:
        /*0034*/ 	.word	index@(matmul_kernel)
        /*0038*/ 	.word	0x00000000


	//----- nvinfo : EIATTR_MIN_STACK_SIZE
	.align		4
.L_12:
        /*003c*/ 	.byte	0x04, 0x12
        /*003e*/ 	.short	(.L_14 - .L_13)
	.align		4
.L_13:
        /*0040*/ 	.word	index@(matmul_kernel)
        /*0044*/ 	.word	0x00000000
.L_14:


//--------------------- .nv.info.matmul_kernel    --------------------------
	.section	.nv.info.matmul_kernel,"",@"SHT_CUDA_INFO"
	.sectionflags	@""
	.align	4


	//----- nvinfo : EIATTR_CUDA_API_VERSION
	.align		4
        /*0000*/ 	.byte	0x04, 0x37
        /*0002*/ 	.short	(.L_16 - .L_15)
.L_15:
        /*0004*/ 	.word	0x00000081


	//----- nvinfo : EIATTR_KPARAM_INFO
	.align		4
.L_16:
        /*0008*/ 	.byte	0x04, 0x17
        /*000a*/ 	.short	(.L_18 - .L_17)
.L_17:
        /*000c*/ 	.word	0x00000000
        /*0010*/ 	.short	0x000d
        /*0012*/ 	.short	0x0048
        /*0014*/ 	.byte	0x00, 0xf4, 0x21, 0x00


	//----- nvinfo : EIATTR_KPARAM_INFO
	.align		4
.L_18:
        /*0018*/ 	.byte	0x04, 0x17
        /*001a*/ 	.short	(.L_20 - .L_19)
.L_19:
        /*001c*/ 	.word	0x00000000
        /*0020*/ 	.short	0x000c
        /*0022*/ 	.short	0x0040
        /*0024*/ 	.byte	0x00, 0xf4, 0x21, 0x00


	//----- nvinfo : EIATTR_KPARAM_INFO
	.align		4
.L_20:
        /*0028*/ 	.byte	0x04, 0x17
        /*002a*/ 	.short	(.L_22 - .L_21)
.L_21:
        /*002c*/ 	.word	0x00000000
        /*0030*/ 	.short	0x000b
        /*0032*/ 	.short	0x0038
        /*0034*/ 	.byte	0x00, 0xf0, 0x11, 0x00


	//----- nvinfo : EIATTR_KPARAM_INFO
	.align		4
.L_22:
        /*0038*/ 	.byte	0x04, 0x17
        /*003a*/ 	.short	(.L_24 - .L_23)
.L_23:
        /*003c*/ 	.word	0x00000000
        /*0040*/ 	.short	0x000a
        /*0042*/ 	.short	0x0034
        /*0044*/ 	.byte	0x00, 0xf0, 0x11, 0x00


	//----- nvinfo : EIATTR_KPARAM_INFO
	.align		4
.L_24:
        /*0048*/ 	.byte	0x04, 0x17
        /*004a*/ 	.short	(.L_26 - .L_25)
.L_25:
        /*004c*/ 	.word	0x00000000
        /*0050*/ 	.short	0x0009
        /*0052*/ 	.short	0x0030
        /*0054*/ 	.byte	0x00, 0xf0, 0x11, 0x00


	//----- nvinfo : EIATTR_KPARAM_INFO
	.align		4
.L_26:
        /*0058*/ 	.byte	0x04, 0x17
        /*005a*/ 	.short	(.L_28 - .L_27)
.L_27:
        /*005c*/ 	.word	0x00000000
        /*0060*/ 	.short	0x0008
        /*0062*/ 	.short	0x002c
        /*0064*/ 	.byte	0x00, 0xf0, 0x11, 0x00


	//----- nvinfo : EIATTR_KPARAM_INFO
	.align		4
.L_28:
        /*0068*/ 	.byte	0x04, 0x17
        /*006a*/ 	.short	(.L_30 - .L_29)
.L_29:
        /*006c*/ 	.word	0x00000000
        /*0070*/ 	.short	0x0007
        /*0072*/ 	.short	0x0028
        /*0074*/ 	.byte	0x00, 0xf0, 0x11, 0x00


	//----- nvinfo : EIATTR_KPARAM_INFO
	.align		4
.L_30:
        /*0078*/ 	.byte	0x04, 0x17
        /*007a*/ 	.short	(.L_32 - .L_31)
.L_31:
        /*007c*/ 	.word	0x00000000
        /*0080*/ 	.short	0x0006
        /*0082*/ 	.short	0x0024
        /*0084*/ 	.byte	0x00, 0xf0, 0x11, 0x00


	//----- nvinfo : EIATTR_KPARAM_INFO
	.align		4
.L_32:
        /*0088*/ 	.byte	0x04, 0x17
        /*008a*/ 	.short	(.L_34 - .L_33)
.L_33:
        /*008c*/ 	.word	0x00000000
        /*0090*/ 	.short	0x0005
        /*0092*/ 	.short	0x0020
        /*0094*/ 	.byte	0x00, 0xf0, 0x11, 0x00


	//----- nvinfo : EIATTR_KPARAM_INFO
	.align		4
.L_34:
        /*0098*/ 	.byte	0x04, 0x17
        /*009a*/ 	.short	(.L_36 - .L_35)
.L_35:
        /*009c*/ 	.word	0x00000000
        /*00a0*/ 	.short	0x0004
        /*00a2*/ 	.short	0x001c
        /*00a4*/ 	.byte	0x00, 0xf0, 0x11, 0x00


	//----- nvinfo : EIATTR_KPARAM_INFO
	.align		4
.L_36:
        /*00a8*/ 	.byte	0x04, 0x17
        /*00aa*/ 	.short	(.L_38 - .L_37)
.L_37:
        /*00ac*/ 	.word	0x00000000
        /*00b0*/ 	.short	0x0003
        /*00b2*/ 	.short	0x0018
        /*00b4*/ 	.byte	0x00, 0xf0, 0x11, 0x00


	//----- nvinfo : EIATTR_KPARAM_INFO
	.align		4
.L_38:
        /*00b8*/ 	.byte	0x04, 0x17
        /*00ba*/ 	.short	(.L_40 - .L_39)
.L_39:
        /*00bc*/ 	.word	0x00000000
        /*00c0*/ 	.short	0x0002
        /*00c2*/ 	.short	0x0010
        /*00c4*/ 	.byte	0x00, 0xf4, 0x21, 0x00


	//----- nvinfo : EIATTR_KPARAM_INFO
	.align		4
.L_40:
        /*00c8*/ 	.byte	0x04, 0x17
        /*00ca*/ 	.short	(.L_42 - .L_41)
.L_41:
        /*00cc*/ 	.word	0x00000000
        /*00d0*/ 	.short	0x0001
        /*00d2*/ 	.short	0x0008
        /*00d4*/ 	.byte	0x00, 0xf4, 0x21, 0x00


	//----- nvinfo : EIATTR_KPARAM_INFO
	.align		4
.L_42:
        /*00d8*/ 	.byte	0x04, 0x17
        /*00da*/ 	.short	(.L_44 - .L_43)
.L_43:
        /*00dc*/ 	.word	0x00000000
        /*00e0*/ 	.short	0x0000
        /*00e2*/ 	.short	0x0000
        /*00e4*/ 	.byte	0x00, 0xf4, 0x21, 0x00


	//----- nvinfo : EIATTR_EXPLICIT_CLUSTER
	.align		4
.L_44:
        /*00e8*/ 	.byte	0x01, 0x3e
	.zero		2


	//----- nvinfo : EIATTR_CTA_PER_CLUSTER
	.align		4
        /*00ec*/ 	.byte	0x04, 0x3d
        /*00ee*/ 	.short	(.L_46 - .L_45)
.L_45:
        /*00f0*/ 	.word	0x00000002
        /*00f4*/ 	.word	0x00000001
        /*00f8*/ 	.word	0x00000001


	//----- nvinfo : EIATTR_AT_ENTRY_FRAGMENTS
	.align		4
.L_46:
        /*00fc*/ 	.byte	0x04, 0x4f
        /*00fe*/ 	.short	(.L_48 - .L_47)


	//   ....[0]....
.L_47:
        /*0100*/ 	.word	0x00000004


	//----- nvinfo : EIATTR_RESERVED_SMEM_USED
	.align		4
.L_48:
        /*0104*/ 	.byte	0x01, 0x41
	.zero		2


	//----- nvinfo : EIATTR_SPARSE_MMA_MASK
	.align		4
        /*0108*/ 	.byte	0x03, 0x50
        /*010a*/ 	.short	0x0000


	//----- nvinfo : EIATTR_TCGEN05_1CTA_USED
	.align		4
        /*010c*/ 	.byte	0x01, 0x51
	.zero		2


	//----- nvinfo : EIATTR_MAXREG_COUNT
	.align		4
        /*0110*/ 	.byte	0x03, 0x1b
        /*0112*/ 	.short	0x00ff


	//----- nvinfo : EIATTR_NUM_BARRIERS
	.align		4
        /*0114*/ 	.byte	0x02, 0x4c
        /*0116*/ 	.byte	0x01
	.zero		1


	//----- nvinfo : EIATTR_INT_WARP_WIDE_INSTR_OFFSETS
	.align		4
        /*0118*/ 	.byte	0x04, 0x31
        /*011a*/ 	.short	(.L_50 - .L_49)


	//   ....[0]....
.L_49:
        /*011c*/ 	.word	0x00004030


	//   ....[1]....
        /*0120*/ 	.word	0x000040b0


	//   ....[2]....
        /*0124*/ 	.word	0x00004990


	//   ....[3]....
        /*0128*/ 	.word	0x0000db40


	//   ....[4]....
        /*012c*/ 	.word	0x0000db90


	//----- nvinfo : EIATTR_COOP_GROUP_MASK_REGIDS
	.align		4
.L_50:
        /*0130*/ 	.byte	0x04, 0x29
        /*0132*/ 	.short	(.L_52 - .L_51)


	//   ....[0]....
.L_51:
        /*0134*/ 	.word	0xffffffff


	//   ....[1]....
        /*0138*/ 	.word	0xffffffff


	//   ....[2]....
        /*013c*/ 	.word	0xffffffff


	//   ....[3]....
        /*0140*/ 	.word	0xffffffff


	//----- nvinfo : EIATTR_COOP_GROUP_INSTR_OFFSETS
	.align		4
.L_52:
        /*0144*/ 	.byte	0x04, 0x28
        /*0146*/ 	.short	(.L_54 - .L_53)


	//   ....[0]....
.L_53:
        /*0148*/ 	.word	0x00000070


	//   ....[1]....
        /*014c*/ 	.word	0x00000330


	//   ....[2]....
        /*0150*/ 	.word	0x0000d9d0


	//   ....[3]....
        /*0154*/ 	.word	0x0000dc40


	//----- nvinfo : EIATTR_VRC_CTA_INIT_COUNT
	.align		4
.L_54:
        /*0158*/ 	.byte	0x02, 0x4a
        /*015a*/ 	.byte	0x80
	.zero		1


	//----- nvinfo : EIATTR_MBARRIER_INSTR_OFFSETS
	.align		4
        /*015c*/ 	.byte	0x04, 0x39
        /*015e*/ 	.short	(.L_56 - .L_55)


	//   ....[0]....
.L_55:
        /*0160*/ 	.word	0x000041a0
        /*0164*/ 	.word	0x000000ff
        /*0168*/ 	.word	0x00000000
        /*016c*/ 	.short	0x0100
        /*016e*/ 	.byte	0x0d
	.zero		1


	//   ....[1]....
        /*0170*/ 	.word	0x000049f0
        /*0174*/ 	.word	0x000000ff
        /*0178*/ 	.word	0x00005008
        /*017c*/ 	.short	0x0100
        /*017e*/ 	.byte	0x0f
	.zero		1


	//   ....[2]....
        /*0180*/ 	.word	0x000069b0
        /*0184*/ 	.word	0x000000ff
        /*0188*/ 	.word	0x00000000
        /*018c*/ 	.short	0x010a
        /*018e*/ 	.byte	0x0d
	.zero		1


	//   ....[3]....
        /*0190*/ 	.word	0x000081c0
        /*0194*/ 	.word	0x000000ff
        /*0198*/ 	.word	0x00000000
        /*019c*/ 	.short	0x010a
        /*019e*/ 	.byte	0x0d
	.zero		1


	//   ....[4]....
        /*01a0*/ 	.word	0x00008310
        /*01a4*/ 	.word	0x000000ff
        /*01a8*/ 	.word	0x00005000
        /*01ac*/ 	.short	0x0108
        /*01ae*/ 	.byte	0x0f
	.zero		1


	//   ....[5]....
        /*01b0*/ 	.word	0x000083b0
        /*01b4*/ 	.word	0x000000ff
        /*01b8*/ 	.word	0x00005008
        /*01bc*/ 	.short	0x0108
        /*01be*/ 	.byte	0x0f
	.zero		1


	//   ....[6]....
        /*01c0*/ 	.word	0x0000dc60
        /*01c4*/ 	.word	0x000000ff
        /*01c8*/ 	.word	0x00000000
        /*01cc*/ 	.short	0x010a
        /*01ce*/ 	.byte	0x0d
	.zero		1


	//   ....[7]....
        /*01d0*/ 	.word	0x0000dc90
        /*01d4*/ 	.word	0x000000ff
        /*01d8*/ 	.word	0x00000000
        /*01dc*/ 	.short	0x010a
        /*01de*/ 	.byte	0x0d
	.zero		1


	//----- nvinfo : EIATTR_NUM_MBARRIERS
	.align		4
.L_56:
        /*01e0*/ 	.byte	0x03, 0x38
        /*01e2*/ 	.short	0x0002


	//----- nvinfo : EIATTR_EXIT_INSTR_OFFSETS
	.align		4
        /*01e4*/ 	.byte	0x04, 0x1c
        /*01e6*/ 	.short	(.L_58 - .L_57)


	//   ....[0]....
.L_57:
        /*01e8*/ 	.word	0x0000dc50


	//----- nvinfo : EIATTR_REQNTID
	.align		4
.L_58:
        /*01ec*/ 	.byte	0x04, 0x10
        /*01ee*/ 	.short	(.L_60 - .L_59)
.L_59:
        /*01f0*/ 	.word	0x00000080
        /*01f4*/ 	.word	0x00000001
        /*01f8*/ 	.word	0x00000001


	//----- nvinfo : EIATTR_CRS_STACK_SIZE
	.align		4
.L_60:
        /*01fc*/ 	.byte	0x04, 0x1e
        /*01fe*/ 	.short	(.L_62 - .L_61)
.L_61:
        /*0200*/ 	.word	0x00000000


	//----- nvinfo : EIATTR_CBANK_PARAM_SIZE
	.align		4
.L_62:
        /*0204*/ 	.byte	0x03, 0x19
        /*0206*/ 	.short	0x0050


	//----- nvinfo : EIATTR_PARAM_CBANK
	.align		4
        /*0208*/ 	.byte	0x04, 0x0a
        /*020a*/ 	.short	(.L_64 - .L_63)
	.align		4
.L_63:
        /*020c*/ 	.word	index@(.nv.constant0.matmul_kernel)
        /*0210*/ 	.short	0x0380
        /*0212*/ 	.short	0x0050


	//----- nvinfo : EIATTR_SW_WAR
	.align		4
.L_64:
        /*0214*/ 	.byte	0x04, 0x36
        /*0216*/ 	.short	(.L_66 - .L_65)
.L_65:
        /*0218*/ 	.word	0x00000008
.L_66:


//--------------------- .nv.compat                --------------------------
	.section	.nv.compat,"",@"SHT_CUDA_COMPAT_INFO"
	.align	4
        /*0000*/ 	.byte	0x02, 0x02, 0x02, 0x00, 0x02, 0x05, 0x05, 0x00, 0x02, 0x03, 0x00, 0x00, 0x02, 0x06, 0x01, 0x00


//--------------------- .nv.callgraph             --------------------------
	.section	.nv.callgraph,"",@"SHT_CUDA_CALLGRAPH"
	.align	4
	.sectionentsize	8
	.align		4
        /*0000*/ 	.word	0x00000000
	.align		4
        /*0004*/ 	.word	0xffffffff
	.align		4
        /*0008*/ 	.word	0x00000000
	.align		4
        /*000c*/ 	.word	0xfffffffe
	.align		4
        /*0010*/ 	.word	0x00000000
	.align		4
        /*0014*/ 	.word	0xfffffffd
	.align		4
        /*0018*/ 	.word	0x00000000
	.align		4
        /*001c*/ 	.word	0xfffffffc


//--------------------- .text.matmul_kernel       --------------------------
	.section	.text.matmul_kernel,"ax",@progbits
	.align	128
        .global         matmul_kernel
        .type           matmul_kernel,@function
        .size           matmul_kernel,(.L_x_20 - matmul_kernel)
        .other          matmul_kernel,@"STO_CUDA_ENTRY STV_DEFAULT"
matmul_kernel:
.text.matmul_kernel:
[----:B------:R-:W0:Y:S01]  /*0000*/  LDC R1, c[0x0][0x37c] ;  /* 0x0000df00ff017b82 */ /* 0x000e220000000800 */
[----:B------:R-:W1:Y:S01]  /*0010*/  S2R R3, SR_TID.X ;  /* 0x0000000000037919 */ /* 0x000e620000002100 */
[----:B------:R-:W2:Y:S01]  /*0020*/  LDCU.64 UR16, c[0x0][0x358] ;  /* 0x00006b00ff1077ac */ /* 0x000ea20008000a00 */
[----:B-1----:R-:W-:-:S13]  /*0030*/  ISETP.GE.U32.AND P0, PT, R3, 0x20, PT ;  /* 0x000000200300780c */ /* 0x002fda0003f06070 */
[----:B------:R-:W-:Y:S02]  /*0040*/  VOTEU.ANY UP0, P0 ;  /* 0x0000000000ff7886 */ /* 0x000fe40000000100 */
[----:B0-2---:R-:W-:Y:S05]  /*0050*/  BRA.U UP0, `(.L_x_0) ;  /* 0x0000000100b87547 */ /* 0x005fea000b800000 */
[----:B------:R-:W0:Y:S01]  /*0060*/  S2UR UR6, SR_CgaCtaId ;  /* 0x00000000000679c3 */ /* 0x000e220000008800 */
[----:B------:R-:W-:Y:S01]  /*0070*/  NOP ;  /* 0x0000000000007918 */ /* 0x000fe20000000000 */
[----:B------:R-:W-:Y:S02]  /*0080*/  UMOV UR4, 0x40 ;  /* 0x0000004000047882 */ /* 0x000fe40000000000 */
[----:B0-----:R-:W-:-:S09]  /*0090*/  ULEA UR4, UR6, UR4, 0x18 ;  /* 0x0000000406047291 */ /* 0x001fd2000f8ec0ff */
[----:B------:R-:W0:Y:S01]  /*00a0*/  LDS.U8 R0, [UR4] ;  /* 0x00000004ff007984 */ /* 0x000e220008000000 */
[----:B------:R-:W-:Y:S02]  /*00b0*/  UMOV UR4, 0x400 ;  /* 0x0000040000047882 */ /* 0x000fe40000000000 */
[----:B------:R-:W-:Y:S01]  /*00c0*/  ULEA UR4, UR6, UR4, 0x18 ;  /* 0x0000000406047291 */ /* 0x000fe2000f8ec0ff */
[----:B0-----:R-:W-:-:S13]  /*00d0*/  ISETP.NE.AND P0, PT, R0, RZ, PT ;  /* 0x000000ff0000720c */ /* 0x001fda0003f05270 */
[----:B------:R-:W-:Y:S05]  /*00e0*/  @P0 BRA `(.L_x_1) ;  /* 0x00000000007c0947 */ /* 0x000fea0003800000 */
[----:B------:R-:W-:-:S13]  /*00f0*/  ELECT P0, URZ, PT ;  /* 0x0000000000ff782f */ /* 0x000fda0003800000 */
[----:B------:R-:W-:Y:S05]  /*0100*/  @!P0 BRA `(.L_x_2) ;  /* 0x0000000000848947 */ /* 0x000fea0003800000 */
[----:B------:R-:W-:Y:S01]  /*0110*/  UMOV UR5, 0x8 ;  /* 0x0000000800057882 */ /* 0x000fe20000000000 */
[----:B------:R-:W-:Y:S02]  /*0120*/  IMAD.MOV.U32 R7, RZ, RZ, 0x1 ;  /* 0x00000001ff077424 */ /* 0x000fe400078e00ff */
[----:B------:R-:W-:Y:S02]  /*0130*/  IMAD.MOV.U32 R5, RZ, RZ, 0xff ;  /* 0x000000ffff057424 */ /* 0x000fe400078e00ff */
[----:B------:R-:W-:Y:S04]  /*0140*/  DEPBAR.LE SB0, 0x36 ;  /* 0x00008d800000791a */ /* 0x000fe80000000000 */
[----:B------:R-:W0:Y:S02]  /*0150*/  UTCATOMSWS.FIND_AND_SET.ALIGN UP1, UR5, UR5 ;  /* 0x00000005000575e3 */ /* 0x000e240008020800 */
[----:B0-----:R-:W-:-:S04]  /*0160*/  PLOP3.LUT P0, PT, PT, PT, UP1, 0x80, 0x8 ;  /* 0x000000000008781c */ /* 0x001fc80003f0f018 */
[----:B------:R-:W-:-:S04]  /*0170*/  SEL R0, RZ, 0xffffffff, !P0 ;  /* 0xffffffffff007807 */ /* 0x000fc80004000000 */
[----:B------:R-:W-:Y:S01]  /*0180*/  ISETP.NE.AND P0, PT, R0, RZ, PT ;  /* 0x000000ff0000720c */ /* 0x000fe20003f05270 */
[----:B------:R-:W-:-:S12]  /*0190*/  IMAD.U32 R0, RZ, RZ, UR5 ;  /* 0x00000005ff007e24 */ /* 0x000fd8000f8e00ff */
[----:B------:R-:W-:Y:S05]  /*01a0*/  @P0 BRA `(.L_x_3) ;  /* 0x0000000000240947 */ /* 0x000fea0003800000 */
.L_x_4:
[----:B------:R-:W-:Y:S05]  /*01b0*/  NANOSLEEP 0x64 ;  /* 0x000000640000795d */ /* 0x000fea0003800000 */
[----:B------:R-:W-:-:S05]  /*01c0*/  UMOV UR5, 0x8 ;  /* 0x0000000800057882 */ /* 0x000fca0000000000 */
[----:B------:R-:W-:Y:S04]  /*01d0*/  DEPBAR.LE SB0, 0x36 ;  /* 0x00008d800000791a */ /* 0x000fe80000000000 */
[----:B------:R-:W0:Y:S02]  /*01e0*/  UTCATOMSWS.FIND_AND_SET.ALIGN UP1, UR5, UR5 ;  /* 0x00000005000575e3 */ /* 0x000e240008020800 */
[----:B0-----:R-:W-:-:S04]  /*01f0*/  PLOP3.LUT P0, PT, PT, PT, UP1, 0x80, 0x8 ;  /* 0x000000000008781c */ /* 0x001fc80003f0f018 */
[----:B------:R-:W-:-:S04]  /*0200*/  SEL R0, RZ, 0xffffffff, !P0 ;  /* 0xffffffffff007807 */ /* 0x000fc80004000000 */
[----:B------:R-:W-:Y:S01]  /*0210*/  ISETP.NE.AND P0, PT, R0, RZ, PT ;  /* 0x000000ff0000720c */ /* 0x000fe20003f05270 */
[----:B------:R-:W-:-:S12]  /*0220*/  IMAD.U32 R0, RZ, RZ, UR5 ;  /* 0x00000005ff007e24 */ /* 0x000fd8000f8e00ff */
[----:B------:R-:W-:Y:S05]  /*0230*/  @!P0 BRA `(.L_x_4) ;  /* 0xfffffffc00dc8947 */ /* 0x000fea000383ffff */
.L_x_3:
[C---:B------:R-:W-:Y:S01]  /*0240*/  VIADD R4, R0.reuse, 0x10 ;  /* 0x0000001000047836 */ /* 0x040fe20000000000 */
[----:B------:R-:W-:Y:S01]  /*0250*/  UMOV UR5, 0x50 ;  /* 0x0000005000057882 */ /* 0x000fe20000000000 */
[----:B------:R-:W-:Y:S01]  /*0260*/  SHF.L.U32 R2, R5, R0, RZ ;  /* 0x0000000005027219 */ /* 0x000fe200000006ff */
[----:B------:R-:W-:Y:S01]  /*0270*/  ULEA UR5, UR6, UR5, 0x18 ;  /* 0x0000000506057291 */ /* 0x000fe2000f8ec0ff */
[----:B------:R-:W-:Y:S01]  /*0280*/  IMAD.SHL.U32 R0, R0, 0x20, RZ ;  /* 0x0000002000007824 */ /* 0x000fe200078e00ff */
[----:B------:R-:W-:-:S04]  /*0290*/  SHF.L.U32 R5, R7, R4, RZ ;  /* 0x0000000407057219 */ /* 0x000fc800000006ff */
[----:B------:R-:W-:-:S05]  /*02a0*/  LOP3.LUT R2, R5, R2, RZ, 0xfc, !PT ;  /* 0x0000000205027212 */ /* 0x000fca00078efcff */
[----:B------:R0:W-:Y:S04]  /*02b0*/  ATOMS.OR RZ, [UR5], R2 ;  /* 0x00000002ffff798c */ /* 0x0001e8000b000005 */
[----:B------:R0:W-:Y:S01]  /*02c0*/  STS [UR4], R0 ;  /* 0x00000000ff007988 */ /* 0x0001e20008000804 */
[----:B------:R-:W-:Y:S05]  /*02d0*/  BRA `(.L_x_2) ;  /* 0x0000000000107947 */ /* 0x000fea0003800000 */
.L_x_1:
[----:B------:R-:W-:Y:S01]  /*02e0*/  IMAD.MOV.U32 R0, RZ, RZ, -0x1 ;  /* 0xffffffffff007424 */ /* 0x000fe200078e00ff */
[----:B------:R-:W-:-:S04]  /*02f0*/  MOV R4, 0x320 ;  /* 0x0000032000047802 */ /* 0x000fc80000000f00 */
[----:B------:R0:W-:Y:S03]  /*0300*/  STS [UR4], R0 ;  /* 0x00000000ff007988 */ /* 0x0001e60008000804 */
[----:B0-----:R-:W-:Y:S05]  /*0310*/  CALL.REL.NOINC `($__internal_1_$__cuda_sm10x_tcgen05_guardrail_trap_phase_invalid_during_alloc) ;  /* 0x000000d800747944 */ /* 0x001fea0003c00000 */
.L_x_2:
[----:B------:R-:W-:Y:S05]  /*0320*/  WARPSYNC.ALL ;  /* 0x0000000000007948 */ /* 0x000fea0003800000 */
[----:B------:R-:W-:Y:S01]  /*0330*/  NOP ;  /* 0x0000000000007918 */ /* 0x000fe20000000000 */
.L_x_0:
[----:B------:R-:W1:Y:S08]  /*0340*/  LDC.64 R20, c[0x0][0x398] ;  /* 0x0000e600ff147b82 */ /* 0x000e700000000a00 */
[----:B------:R-:W2:Y:S02]  /*0350*/  S2UR UR5, SR_CgaSize ;  /* 0x00000000000579c3 */ /* 0x000ea40000008a00 */
[----:B--2---:R-:W-:-:S12]  /*0360*/  UIMAD UR5, UR5, -0xa0, URZ ;  /* 0xffffff60050578a4 */ /* 0x004fd8000f8e02ff */
[----:B------:R-:W2:Y:S01]  /*0370*/  LDCU UR5, c[0x0][UR5+0x2b0] ;  /* 0x00005600050577ac */ /* 0x000ea20008000800 */
[--C-:B------:R-:W-:Y:S02]  /*0380*/  SHF.R.U32.HI R17, RZ, 0x5, R3.reuse ;  /* 0x00000005ff117819 */ /* 0x100fe40000011603 */
[----:B------:R-:W-:Y:S01]  /*0390*/  SHF.R.U32.HI R133, RZ, 0x6, R3 ;  /* 0x00000006ff857819 */ /* 0x000fe20000011603 */
[----:B------:R-:W3:Y:S01]  /*03a0*/  LDCU.128 UR8, c[0x0][0x380] ;  /* 0x00007000ff0877ac */ /* 0x000ee20008000c00 */
[----:B------:R-:W-:Y:S01]  /*03b0*/  LOP3.LUT R132, R3, 0x7f, RZ, 0xc0, !PT ;  /* 0x0000007f03847812 */ /* 0x000fe200078ec0ff */
[----:B------:R-:W4:Y:S01]  /*03c0*/  S2UR UR4, SR_CTAID.X ;  /* 0x00000000000479c3 */ /* 0x000f220000002500 */
[----:B------:R-:W-:-:S07]  /*03d0*/  SGXT.U32 R133, R133, 0x1 ;  /* 0x000000018585781a */ /* 0x000fce0000000000 */
[----:B------:R-:W5:Y:S01]  /*03e0*/  LDC.64 R124, c[0x0][0x3a8] ;  /* 0x0000ea00ff7c7b82 */ /* 0x000f620000000a00 */
[----:B01----:R-:W-:Y:S01]  /*03f0*/  VIADD R0, R21, 0x1ff ;  /* 0x000001ff15007836 */ /* 0x003fe20000000000 */
[----:B------:R-:W-:-:S06]  /*0400*/  IABS R13, R20 ;  /* 0x00000014000d7213 */ /* 0x000fcc0000000000 */
[----:B------:R-:W0:Y:S08]  /*0410*/  LDC R188, c[0x0][0x3a0] ;  /* 0x0000e800ffbc7b82 */ /* 0x000e300000000800 */
[----:B------:R-:W-:Y:S01]  /*0420*/  BAR.SYNC.DEFER_BLOCKING 0x0 ;  /* 0x0000000000007b1d */ /* 0x000fe20000010000 */
[----:B------:R-:W-:Y:S02]  /*0430*/  ISETP.NE.AND P5, PT, R20, RZ, PT ;  /* 0x000000ff1400720c */ /* 0x000fe40003fa5270 */
[----:B------:R-:W-:-:S02]  /*0440*/  SHF.R.S32.HI R5, RZ, 0x1f, R0 ;  /* 0x0000001fff057819 */ /* 0x000fc40000011400 */
[----:B----4-:R-:W-:Y:S01]  /*0450*/  I2FP.F32.U32 R6, UR4 ;  /* 0x0000000400067c45 */ /* 0x010fe20008201000 */
[----:B------:R-:W-:Y:S01]  /*0460*/  UMOV UR4, 0x400 ;  /* 0x0000040000047882 */ /* 0x000fe20000000000 */
[----:B------:R-:W-:-:S03]  /*0470*/  LEA.HI R5, R5, R0, RZ, 0x9 ;  /* 0x0000000005057211 */ /* 0x000fc600078f48ff */
[----:B--2---:R-:W-:Y:S01]  /*0480*/  FMUL R6, R6, UR5 ;  /* 0x0000000506067c20 */ /* 0x004fe20008400000 */
[----:B------:R-:W-:Y:S01]  /*0490*/  SHF.R.S32.HI R5, RZ, 0x9, R5 ;  /* 0x00000009ff057819 */ /* 0x000fe20000011405 */
[----:B------:R-:W1:Y:S02]  /*04a0*/  S2UR UR5, SR_CgaCtaId ;  /* 0x00000000000579c3 */ /* 0x000e640000008800 */
[----:B------:R-:W-:Y:S02]  /*04b0*/  F2I.U32.TRUNC.NTZ R7, R6 ;  /* 0x0000000600077305 */ /* 0x000fe4000020f000 */
[----:B------:R-:W-:-:S05]  /*04c0*/  IMAD.SHL.U32 R2, R5, 0x8, RZ ;  /* 0x0000000805027824 */ /* 0x000fca00078e00ff */
[----:B------:R-:W-:-:S04]  /*04d0*/  IABS R9, R2 ;  /* 0x0000000200097213 */ /* 0x000fc80000000000 */
[----:B------:R-:W2:Y:S01]  /*04e0*/  I2F.RP R0, R9 ;  /* 0x0000000900007306 */ /* 0x000ea20000209400 */
[----:B-1----:R-:W-:Y:S02]  /*04f0*/  ULEA UR15, UR5, UR4, 0x18 ;  /* 0x00000004050f7291 */ /* 0x002fe4000f8ec0ff */
[----:B------:R-:W-:-:S05]  /*0500*/  USHF.L.U32 UR19, UR5, 0x8, URZ ;  /* 0x0000000805137899 */ /* 0x000fca00080006ff */
[----:B--2---:R-:W1:Y:S01]  /*0510*/  MUFU.RCP R0, R0 ;  /* 0x0000000000007308 */ /* 0x004e620000001000 */
[----:B------:R-:W2:Y:S01]  /*0520*/  LDCU UR4, c[0x0][0x3a4] ;  /* 0x00007480ff0477ac */ /* 0x000ea20008000800 */
[----:B------:R-:W4:Y:S01]  /*0530*/  LDS R16, [UR15] ;  /* 0x0000000fff107984 */ /* 0x000f220008000800 */
[----:B-1----:R-:W-:Y:S01]  /*0540*/  VIADD R4, R0, 0xffffffe ;  /* 0x0ffffffe00047836 */ /* 0x002fe20000000000 */
[----:B------:R-:W-:-:S04]  /*0550*/  IABS R0, R7 ;  /* 0x0000000700007213 */ /* 0x000fc80000000000 */
[----:B------:R1:W0:Y:S02]  /*0560*/  F2I.FTZ.U32.TRUNC.NTZ R5, R4 ;  /* 0x0000000400057305 */ /* 0x000224000021f000 */
[----:B-1----:R-:W-:Y:S02]  /*0570*/  IMAD.MOV.U32 R4, RZ, RZ, RZ ;  /* 0x000000ffff047224 */ /* 0x002fe400078e00ff */
[----:B0-----:R-:W-:-:S04]  /*0580*/  IMAD.MOV R8, RZ, RZ, -R5 ;  /* 0x000000ffff087224 */ /* 0x001fc800078e0a05 */
[----:B------:R-:W-:Y:S01]  /*0590*/  IMAD R11, R8, R9, RZ ;  /* 0x00000009080b7224 */ /* 0x000fe200078e02ff */
[----:B------:R-:W-:-:S03]  /*05a0*/  IABS R8, R2 ;  /* 0x0000000200087213 */ /* 0x000fc60000000000 */
[----:B------:R-:W-:Y:S01]  /*05b0*/  IMAD.HI.U32 R5, R5, R11, R4 ;  /* 0x0000000b05057227 */ /* 0x000fe200078e0004 */
[----:B----4-:R-:W-:-:S03]  /*05c0*/  R2UR UR18, R16 ;  /* 0x00000000101272ca */ /* 0x010fc600000e0000 */
[----:B------:R-:W-:Y:S02]  /*05d0*/  IMAD.MOV R4, RZ, RZ, -R8 ;  /* 0x000000ffff047224 */ /* 0x000fe400078e0a08 */
[----:B------:R-:W-:-:S04]  /*05e0*/  IMAD.HI.U32 R5, R5, R0, RZ ;  /* 0x0000000005057227 */ /* 0x000fc800078e00ff */
[----:B------:R-:W-:Y:S01]  /*05f0*/  IMAD R0, R5, R4, R0 ;  /* 0x0000000405007224 */ /* 0x000fe200078e0200 */
[----:B------:R-:W-:Y:S04]  /*0600*/  BAR.SYNC.DEFER_BLOCKING 0x0 ;  /* 0x0000000000007b1d */ /* 0x000fe80000010000 */
[----:B------:R-:W-:-:S13]  /*0610*/  ISETP.GT.U32.AND P1, PT, R9, R0, PT ;  /* 0x000000000900720c */ /* 0x000fda0003f24070 */
[----:B------:R-:W-:Y:S02]  /*0620*/  @!P1 IMAD.IADD R0, R0, 0x1, -R9 ;  /* 0x0000000100009824 */ /* 0x000fe400078e0a09 */
[----:B------:R-:W-:Y:S01]  /*0630*/  @!P1 VIADD R5, R5, 0x1 ;  /* 0x0000000105059836 */ /* 0x000fe20000000000 */
[----:B------:R-:W-:Y:S02]  /*0640*/  ISETP.NE.AND P1, PT, R2, RZ, PT ;  /* 0x000000ff0200720c */ /* 0x000fe40003f25270 */
[----:B------:R-:W-:Y:S02]  /*0650*/  ISETP.GE.U32.AND P0, PT, R0, R9, PT ;  /* 0x000000090000720c */ /* 0x000fe40003f06070 */
[----:B------:R-:W-:-:S04]  /*0660*/  LOP3.LUT R0, R7, R2, RZ, 0x3c, !PT ;  /* 0x0000000207007212 */ /* 0x000fc800078e3cff */
[----:B------:R-:W-:Y:S01]  /*0670*/  ISETP.GE.AND P2, PT, R0, RZ, PT ;  /* 0x000000ff0000720c */ /* 0x000fe20003f46270 */
[----:B------:R-:W-:-:S06]  /*0680*/  VIADD R0, R20, 0x3f ;  /* 0x0000003f14007836 */ /* 0x000fcc0000000000 */
[----:B------:R-:W-:-:S04]  /*0690*/  @P0 VIADD R5, R5, 0x1 ;  /* 0x0000000105050836 */ /* 0x000fc80000000000 */
[----:B------:R-:W-:Y:S01]  /*06a0*/  IMAD.MOV.U32 R4, RZ, RZ, R5 ;  /* 0x000000ffff047224 */ /* 0x000fe200078e0005 */
[----:B------:R-:W-:-:S03]  /*06b0*/  SHF.R.S32.HI R5, RZ, 0x1f, R0 ;  /* 0x0000001fff057819 */ /* 0x000fc60000011400 */
[----:B------:R-:W-:Y:S01]  /*06c0*/  @!P2 IMAD.MOV R4, RZ, RZ, -R4 ;  /* 0x000000ffff04a224 */ /* 0x000fe200078e0a04 */
[----:B------:R-:W-:Y:S02]  /*06d0*/  @!P1 LOP3.LUT R4, RZ, R2, RZ, 0x33, !PT ;  /* 0x00000002ff049212 */ /* 0x000fe400078e33ff */
[----:B------:R-:W-:-:S03]  /*06e0*/  LEA.HI R5, R5, R0, RZ, 0x6 ;  /* 0x0000000005057211 */ /* 0x000fc600078f30ff */
[----:B------:R-:W-:Y:S02]  /*06f0*/  IMAD.SHL.U32 R8, R4, 0x8, RZ ;  /* 0x0000000804087824 */ /* 0x000fe400078e00ff */
[----:B------:R-:W-:-:S03]  /*0700*/  IMAD.MOV R4, RZ, RZ, -R4 ;  /* 0x000000ffff047224 */ /* 0x000fc600078e0a04 */
[----:B------:R-:W-:Y:S01]  /*0710*/  LEA.HI.SX32 R5, R5, -R8, 0x1a ;  /* 0x8000000805057211 */ /* 0x000fe200078fd2ff */
[----:B------:R-:W-:Y:S02]  /*0720*/  IMAD R10, R2, R4, R7 ;  /* 0x00000004020a7224 */ /* 0x000fe400078e0207 */
[----:B------:R-:W-:Y:S01]  /*0730*/  IMAD.MOV.U32 R4, RZ, RZ, RZ ;  /* 0x000000ffff047224 */ /* 0x000fe200078e00ff */
[----:B------:R-:W-:Y:S02]  /*0740*/  VIMNMX R15, PT, PT, R5, 0x8, PT ;  /* 0x00000008050f7848 */ /* 0x000fe40003fe0100 */
[----:B------:R-:W-:Y:S02]  /*0750*/  IABS R11, R10 ;  /* 0x0000000a000b7213 */ /* 0x000fe40000000000 */
[----:B------:R-:W-:-:S04]  /*0760*/  IABS R9, R15 ;  /* 0x0000000f00097213 */ /* 0x000fc80000000000 */
[----:B------:R-:W0:Y:S08]  /*0770*/  I2F.RP R0, R9 ;  /* 0x0000000900007306 */ /* 0x000e300000209400 */
[----:B0-----:R-:W0:Y:S02]  /*0780*/  MUFU.RCP R0, R0 ;  /* 0x0000000000007308 */ /* 0x001e240000001000 */
[----:B0-----:R-:W-:-:S06]  /*0790*/  VIADD R5, R0, 0xffffffe ;  /* 0x0ffffffe00057836 */ /* 0x001fcc0000000000 */
[----:B------:R-:W0:Y:S02]  /*07a0*/  F2I.FTZ.U32.TRUNC.NTZ R5, R5 ;  /* 0x0000000500057305 */ /* 0x000e24000021f000 */
[----:B0-----:R-:W-:-:S04]  /*07b0*/  IMAD.MOV R6, RZ, RZ, -R5 ;  /* 0x000000ffff067224 */ /* 0x001fc800078e0a05 */
[----:B------:R-:W-:-:S04]  /*07c0*/  IMAD.MOV.U32 R2, RZ, RZ, R6 ;  /* 0x000000ffff027224 */ /* 0x000fc800078e0006 */
[----:B------:R-:W-:Y:S01]  /*07d0*/  IMAD R7, R2, R9, RZ ;  /* 0x0000000902077224 */ /* 0x000fe200078e02ff */
[----:B------:R-:W-:-:S03]  /*07e0*/  IABS R2, R15 ;  /* 0x0000000f00027213 */ /* 0x000fc60000000000 */
[----:B------:R-:W-:Y:S01]  /*07f0*/  IMAD.HI.U32 R4, R5, R7, R4 ;  /* 0x0000000705047227 */ /* 0x000fe200078e0004 */
[----:B------:R-:W-:-:S03]  /*0800*/  IABS R7, R21 ;  /* 0x0000001500077213 */ /* 0x000fc60000000000 */
[----:B------:R-:W-:Y:S01]  /*0810*/  IMAD.MOV R0, RZ, RZ, -R2 ;  /* 0x000000ffff007224 */ /* 0x000fe200078e0a02 */
[----:B------:R-:W0:Y:S01]  /*0820*/  I2F.RP R6, R7 ;  /* 0x0000000700067306 */ /* 0x000e220000209400 */
[----:B------:R-:W-:-:S04]  /*0830*/  IMAD.HI.U32 R4, R4, R11, RZ ;  /* 0x0000000b04047227 */ /* 0x000fc800078e00ff */
[----:B------:R-:W-:-:S03]  /*0840*/  IMAD R0, R4, R0, R11 ;  /* 0x0000000004007224 */ /* 0x000fc600078e020b */
[----:B------:R-:W1:Y:S02]  /*0850*/  I2F.RP R2, R13 ;  /* 0x0000000d00027306 */ /* 0x000e640000209400 */
[----:B------:R-:W-:-:S06]  /*0860*/  ISETP.GT.U32.AND P1, PT, R9, R0, PT ;  /* 0x000000000900720c */ /* 0x000fcc0003f24070 */
[----:B0-----:R-:W-:Y:S07]  /*0870*/  MUFU.RCP R6, R6 ;  /* 0x0000000600067308 */ /* 0x001fee0000001000 */
[----:B------:R-:W-:Y:S01]  /*0880*/  @!P1 IMAD.IADD R0, R0, 0x1, -R9 ;  /* 0x0000000100009824 */ /* 0x000fe200078e0a09 */
[----:B-1----:R-:W0:Y:S01]  /*0890*/  MUFU.RCP R2, R2 ;  /* 0x0000000200027308 */ /* 0x002e220000001000 */
[----:B------:R-:W-:Y:S01]  /*08a0*/  @!P1 VIADD R4, R4, 0x1 ;  /* 0x0000000104049836 */ /* 0x000fe20000000000 */
[----:B------:R-:W-:-:S02]  /*08b0*/  ISETP.NE.AND P1, PT, R15, RZ, PT ;  /* 0x000000ff0f00720c */ /* 0x000fc40003f25270 */
[----:B------:R-:W-:Y:S02]  /*08c0*/  ISETP.GE.U32.AND P0, PT, R0, R9, PT ;  /* 0x000000090000720c */ /* 0x000fe40003f06070 */
[----:B------:R-:W-:Y:S02]  /*08d0*/  LOP3.LUT R0, R10, R15, RZ, 0x3c, !PT ;  /* 0x0000000f0a007212 */ /* 0x000fe400078e3cff */
[----:B------:R-:W-:Y:S02]  /*08e0*/  LOP3.LUT R9, R3, 0x3f, RZ, 0xc0, !PT ;  /* 0x0000003f03097812 */ /* 0x000fe400078ec0ff */
[----:B------:R-:W-:-:S07]  /*08f0*/  ISETP.GE.AND P2, PT, R0, RZ, PT ;  /* 0x000000ff0000720c */ /* 0x000fce0003f46270 */
[----:B------:R-:W-:-:S04]  /*0900*/  @P0 VIADD R4, R4, 0x1 ;  /* 0x0000000104040836 */ /* 0x000fc80000000000 */
[----:B------:R-:W-:Y:S02]  /*0910*/  IMAD.MOV.U32 R12, RZ, RZ, R4 ;  /* 0x000000ffff0c7224 */ /* 0x000fe400078e0004 */
[----:B0-----:R-:W-:Y:S02]  /*0920*/  VIADD R4, R2, 0xffffffe ;  /* 0x0ffffffe02047836 */ /* 0x001fe40000000000 */
[----:B------:R-:W-:Y:S01]  /*0930*/  @!P2 IMAD.MOV R12, RZ, RZ, -R12 ;  /* 0x000000ffff0ca224 */ /* 0x000fe200078e0a0c */
[----:B------:R-:W-:Y:S01]  /*0940*/  @!P1 LOP3.LUT R12, RZ, R15, RZ, 0x33, !PT ;  /* 0x0000000fff0c9212 */ /* 0x000fe200078e33ff */
[----:B------:R-:W0:Y:S01]  /*0950*/  F2I.FTZ.U32.TRUNC.NTZ R5, R4 ;  /* 0x0000000400057305 */ /* 0x000e22000021f000 */
[----:B------:R-:W-:-:S03]  /*0960*/  ISETP.NE.U32.AND P1, PT, R17, RZ, PT ;  /* 0x000000ff1100720c */ /* 0x000fc60003f25070 */
[----:B------:R-:W-:-:S04]  /*0970*/  IMAD.MOV R0, RZ, RZ, -R12 ;  /* 0x000000ffff007224 */ /* 0x000fc800078e0a0c */
[----:B------:R-:W-:Y:S02]  /*0980*/  IMAD R0, R15, R0, R10 ;  /* 0x000000000f007224 */ /* 0x000fe400078e020a */
[----:B------:R-:W-:Y:S02]  /*0990*/  VIADD R10, R6, 0xffffffe ;  /* 0x0ffffffe060a7836 */ /* 0x000fe40000000000 */
[----:B------:R-:W-:Y:S02]  /*09a0*/  IMAD.IADD R0, R8, 0x1, R0 ;  /* 0x0000000108007824 */ /* 0x000fe400078e0200 */
[----:B------:R-:W1:Y:S01]  /*09b0*/  F2I.FTZ.U32.TRUNC.NTZ R11, R10 ;  /* 0x0000000a000b7305 */ /* 0x000e62000021f000 */
[----:B0-----:R-:W-:Y:S02]  /*09c0*/  IMAD.MOV R4, RZ, RZ, -R5 ;  /* 0x000000ffff047224 */ /* 0x001fe400078e0a05 */
[----:B------:R-:W-:Y:S02]  /*09d0*/  IMAD R2, R0, 0x40, R9 ;  /* 0x0000004000027824 */ /* 0x000fe400078e0209 */
[----:B------:R-:W-:-:S02]  /*09e0*/  IMAD R9, R4, R13, RZ ;  /* 0x0000000d04097224 */ /* 0x000fc400078e02ff */
[----:B------:R-:W-:Y:S01]  /*09f0*/  IMAD.MOV.U32 R4, RZ, RZ, RZ ;  /* 0x000000ffff047224 */ /* 0x000fe200078e00ff */
[----:B------:R-:W-:Y:S01]  /*0a00*/  IABS R6, R2 ;  /* 0x0000000200067213 */ /* 0x000fe20000000000 */
[----:B------:R-:W-:Y:S01]  /*0a10*/  IMAD.SHL.U32 R0, R12, 0x200, RZ ;  /* 0x000002000c007824 */ /* 0x000fe200078e00ff */
[----:B------:R-:W-:Y:S01]  /*0a20*/  ISETP.GE.AND P3, PT, R2, RZ, PT ;  /* 0x000000ff0200720c */ /* 0x000fe20003f66270 */
[----:B------:R-:W-:-:S04]  /*0a30*/  IMAD.HI.U32 R4, R5, R9, R4 ;  /* 0x0000000905047227 */ /* 0x000fc800078e0004 */
[----:B------:R-:W-:Y:S02]  /*0a40*/  VIADD R9, R17, UR19 ;  /* 0x0000001311097c36 */ /* 0x000fe40008000000 */
[----:B-1----:R-:W-:Y:S02]  /*0a50*/  IMAD.MOV R8, RZ, RZ, -R11 ;  /* 0x000000ffff087224 */ /* 0x002fe400078e0a0b */
[----:B------:R-:W-:Y:S01]  /*0a60*/  IMAD.HI.U32 R4, R4, R6, RZ ;  /* 0x0000000604047227 */ /* 0x000fe200078e00ff */
[----:B------:R-:W-:-:S03]  /*0a70*/  LOP3.LUT R9, R0, 0x103, R9, 0xf8, !PT ;  /* 0x0000010300097812 */ /* 0x000fc600078ef809 */
[----:B------:R-:W-:Y:S01]  /*0a80*/  IMAD R15, R8, R7, RZ ;  /* 0x00000007080f7224 */ /* 0x000fe200078e02ff */
[----:B------:R-:W-:Y:S01]  /*0a90*/  IABS R8, R9 ;  /* 0x0000000900087213 */ /* 0x000fe20000000000 */
[----:B------:R-:W-:Y:S01]  /*0aa0*/  IMAD.MOV.U32 R10, RZ, RZ, RZ ;  /* 0x000000ffff0a7224 */ /* 0x000fe200078e00ff */
[C---:B------:R-:W-:Y:S01]  /*0ab0*/  LOP3.LUT R18, R9.reuse, 0xfc, RZ, 0xfc, !PT ;  /* 0x000000fc09127812 */ /* 0x040fe200078efcff */
[----:B------:R-:W-:Y:S01]  /*0ac0*/  IMAD.MOV R5, RZ, RZ, -R4 ;  /* 0x000000ffff057224 */ /* 0x000fe200078e0a04 */
[----:B------:R-:W-:Y:S01]  /*0ad0*/  LOP3.LUT R16, R9, 0x8, RZ, 0xfc, !PT ;  /* 0x0000000809107812 */ /* 0x000fe200078efcff */
[----:B------:R-:W-:Y:S01]  /*0ae0*/  IMAD.HI.U32 R4, R11, R15, R10 ;  /* 0x0000000f0b047227 */ /* 0x000fe200078e000a */
[----:B------:R-:W-:Y:S02]  /*0af0*/  IABS R14, R18 ;  /* 0x00000012000e7213 */ /* 0x000fe40000000000 */
[C---:B------:R-:W-:Y:S01]  /*0b00*/  LOP3.LUT R15, R9.reuse, 0x4, RZ, 0xfc, !PT ;  /* 0x00000004090f7812 */ /* 0x040fe200078efcff */
[----:B------:R-:W-:Y:S01]  /*0b10*/  IMAD.MOV.U32 R11, RZ, RZ, R8 ;  /* 0x000000ffff0b7224 */ /* 0x000fe200078e0008 */
[----:B------:R-:W-:Y:S01]  /*0b20*/  LOP3.LUT R19, R9, 0x18, RZ, 0xfc, !PT ;  /* 0x0000001809137812 */ /* 0x000fe200078efcff */
[----:B------:R-:W-:Y:S01]  /*0b30*/  IMAD.SHL.U32 R8, R17, 0x200000, RZ ;  /* 0x0020000011087824 */ /* 0x000fe200078e00ff */
[----:B------:R-:W-:Y:S01]  /*0b40*/  IABS R119, R15 ;  /* 0x0000000f00777213 */ /* 0x000fe20000000000 */
[----:B------:R-:W-:Y:S01]  /*0b50*/  IMAD R6, R13, R5, R6 ;  /* 0x000000050d067224 */ /* 0x000fe200078e0206 */
[----:B------:R-:W-:Y:S01]  /*0b60*/  LOP3.LUT R17, R9, 0xc, RZ, 0xfc, !PT ;  /* 0x0000000c09117812 */ /* 0x000fe200078efcff */
[----:B------:R-:W-:Y:S01]  /*0b70*/  IMAD.HI.U32 R5, R4, R11, RZ ;  /* 0x0000000b04057227 */ /* 0x000fe200078e00ff */
[----:B------:R-:W-:-:S02]  /*0b80*/  LOP3.LUT R10, R8, 0x600000, RZ, 0xc0, !PT ;  /* 0x00600000080a7812 */ /* 0x000fc400078ec0ff */
[----:B------:R-:W-:Y:S01]  /*0b90*/  ISETP.GT.U32.AND P0, PT, R13, R6, PT ;  /* 0x000000060d00720c */ /* 0x000fe20003f04070 */
[----:B------:R-:W-:Y:S01]  /*0ba0*/  IMAD.HI.U32 R8, R4, R14, RZ ;  /* 0x0000000e04087227 */ /* 0x000fe200078e00ff */
[----:B------:R-:W-:Y:S02]  /*0bb0*/  R2UR UR12, R10 ;  /* 0x000000000a0c72ca */ /* 0x000fe400000e0000 */
[----:B------:R-:W-:Y:S01]  /*0bc0*/  IABS R120, R17 ;  /* 0x0000001100787213 */ /* 0x000fe20000000000 */
[----:B------:R-:W-:Y:S01]  /*0bd0*/  IMAD.MOV R12, RZ, RZ, -R5 ;  /* 0x000000ffff0c7224 */ /* 0x000fe200078e0a05 */
[C---:B------:R-:W-:Y:S01]  /*0be0*/  LOP3.LUT R22, R9.reuse, 0x20, RZ, 0xfc, !PT ;  /* 0x0000002009167812 */ /* 0x040fe200078efcff */
[----:B------:R-:W-:Y:S01]  /*0bf0*/  IMAD.MOV R5, RZ, RZ, -R8 ;  /* 0x000000ffff057224 */ /* 0x000fe200078e0a08 */
[----:B------:R-:W-:Y:S01]  /*0c00*/  LOP3.LUT R23, R9, 0x24, RZ, 0xfc, !PT ;  /* 0x0000002409177812 */ /* 0x000fe200078efcff */
[C---:B------:R-:W-:Y:S01]  /*0c10*/  IMAD R8, R7.reuse, R12, R11 ;  /* 0x0000000c07087224 */ /* 0x040fe200078e020b */
[----:B------:R-:W-:Y:S01]  /*0c20*/  IABS R11, R16 ;  /* 0x00000010000b7213 */ /* 0x000fe20000000000 */
[C---:B------:R-:W-:Y:S01]  /*0c30*/  IMAD R12, R7.reuse, R5, R14 ;  /* 0x00000005070c7224 */ /* 0x040fe200078e020e */
[----:B------:R-:W-:Y:S01]  /*0c40*/  IABS R129, R23 ;  /* 0x0000001700817213 */ /* 0x000fe20000000000 */
[----:B------:R-:W-:Y:S01]  /*0c50*/  @!P0 IMAD.IADD R6, R6, 0x1, -R13 ;  /* 0x0000000106068824 */ /* 0x000fe200078e0a0d */
[C---:B------:R-:W-:Y:S01]  /*0c60*/  ISETP.GT.U32.AND P4, PT, R7.reuse, R8, PT ;  /* 0x000000080700720c */ /* 0x040fe20003f84070 */
[C---:B------:R-:W-:Y:S01]  /*0c70*/  IMAD.HI.U32 R5, R4.reuse, R119, RZ ;  /* 0x0000007704057227 */ /* 0x040fe200078e00ff */
[----:B------:R-:W-:Y:S01]  /*0c80*/  ISETP.GT.U32.AND P6, PT, R7, R12, PT ;  /* 0x0000000c0700720c */ /* 0x000fe20003fc4070 */
[----:B------:R-:W-:Y:S01]  /*0c90*/  UIADD3 UR12, UPT, UPT, UR18, UR12, URZ ;  /* 0x0000000c120c7290 */ /* 0x000fe2000fffe0ff */
[----:B------:R-:W-:Y:S01]  /*0ca0*/  ISETP.GT.U32.AND P2, PT, R13, R6, PT ;  /* 0x000000060d00720c */ /* 0x000fe20003f44070 */
[----:B------:R-:W-:Y:S01]  /*0cb0*/  IMAD.MOV R10, RZ, RZ, -R5 ;  /* 0x000000ffff0a7224 */ /* 0x000fe200078e0a05 */
[----:B------:R-:W-:Y:S01]  /*0cc0*/  ISETP.GE.AND P0, PT, R15, RZ, PT ;  /* 0x000000ff0f00720c */ /* 0x000fe20003f06270 */
[----:B------:R-:W-:Y:S01]  /*0cd0*/  IMAD.HI.U32 R5, R4, R11, RZ ;  /* 0x0000000b04057227 */ /* 0x000fe200078e00ff */
[----:B------:R-:W-:-:S02]  /*0ce0*/  IABS R15, R19 ;  /* 0x00000013000f7213 */ /* 0x000fc40000000000 */
[----:B------:R-:W-:Y:S01]  /*0cf0*/  LOP3.LUT R24, R9, 0x28, RZ, 0xfc, !PT ;  /* 0x0000002809187812 */ /* 0x000fe200078efcff */
[----:B------:R-:W-:Y:S01]  /*0d00*/  IMAD R119, R7, R10, R119 ;  /* 0x0000000a07777224 */ /* 0x000fe200078e0277 */
[C---:B------:R-:W-:Y:S01]  /*0d10*/  LOP3.LUT R25, R9.reuse, 0x3c, RZ, 0xfc, !PT ;  /* 0x0000003c09197812 */ /* 0x040fe200078efcff */
[----:B------:R-:W-:Y:S01]  /*0d20*/  IMAD.HI.U32 R10, R4, R120, RZ ;  /* 0x00000078040a7227 */ /* 0x000fe200078e00ff */
[C---:B------:R-:W-:Y:S02]  /*0d30*/  LOP3.LUT R26, R9.reuse, 0x40, RZ, 0xfc, !PT ;  /* 0x00000040091a7812 */ /* 0x040fe400078efcff */
[----:B------:R-:W-:Y:S01]  /*0d40*/  IABS R136, R25 ;  /* 0x0000001900887213 */ /* 0x000fe20000000000 */
[----:B------:R-:W-:Y:S01]  /*0d50*/  @!P6 IMAD.IADD R12, R12, 0x1, -R7 ;  /* 0x000000010c0ce824 */ /* 0x000fe200078e0a07 */
[----:B------:R-:W-:Y:S01]  /*0d60*/  LOP3.LUT R27, R9, 0x54, RZ, 0xfc, !PT ;  /* 0x00000054091b7812 */ /* 0x000fe200078efcff */
[----:B------:R-:W-:Y:S01]  /*0d70*/  @!P2 IMAD.IADD R6, R6, 0x1, -R13 ;  /* 0x000000010606a824 */ /* 0x000fe200078e0a0d */
[C---:B------:R-:W-:Y:S01]  /*0d80*/  ISETP.GT.U32.AND P2, PT, R7.reuse, R119, PT ;  /* 0x000000770700720c */ /* 0x040fe20003f44070 */
[----:B------:R-:W-:Y:S01]  /*0d90*/  IMAD.MOV R14, RZ, RZ, -R5 ;  /* 0x000000ffff0e7224 */ /* 0x000fe200078e0a05 */
[----:B------:R-:W-:Y:S01]  /*0da0*/  ISETP.GT.U32.AND P6, PT, R7, R12, PT ;  /* 0x0000000c0700720c */ /* 0x000fe20003fc4070 */
[----:B------:R-:W-:Y:S01]  /*0db0*/  @!P4 IMAD.IADD R8, R8, 0x1, -R7 ;  /* 0x000000010808c824 */ /* 0x000fe200078e0a07 */
[----:B------:R-:W-:Y:S01]  /*0dc0*/  IABS R144, R27 ;  /* 0x0000001b00907213 */ /* 0x000fe20000000000 */
[----:B------:R-:W-:Y:S01]  /*0dd0*/  IMAD.MOV R5, RZ, RZ, -R10 ;  /* 0x000000ffff057224 */ /* 0x000fe200078e0a0a */
[----:B------:R-:W-:Y:S01]  /*0de0*/  LOP3.LUT R33, R9, 0x98, RZ, 0xfc, !PT ;  /* 0x0000009809217812 */ /* 0x000fe200078efcff */
[C---:B------:R-:W-:Y:S01]  /*0df0*/  IMAD R10, R7.reuse, R14, R11 ;  /* 0x0000000e070a7224 */ /* 0x040fe200078e020b */
[C---:B------:R-:W-:Y:S01]  /*0e00*/  ISETP.GT.U32.AND P4, PT, R7.reuse, R8, PT ;  /* 0x000000080700720c */ /* 0x040fe20003f84070 */
[----:B------:R-:W-:Y:S01]  /*0e10*/  IMAD R120, R7, R5, R120 ;  /* 0x0000000507787224 */ /* 0x000fe200078e0278 */
[----:B------:R-:W-:Y:S01]  /*0e20*/  LOP3.LUT R14, R9, 0x10, RZ, 0xfc, !PT ;  /* 0x00000010090e7812 */ /* 0x000fe200078efcff */
[----:B------:R-:W-:Y:S01]  /*0e30*/  @!P3 IMAD.MOV R6, RZ, RZ, -R6 ;  /* 0x000000ffff06b224 */ /* 0x000fe200078e0a06 */
[----:B------:R-:W-:Y:S01]  /*0e40*/  ISETP.GE.AND P3, PT, R18, RZ, PT ;  /* 0x000000ff1200720c */ /* 0x000fe20003f66270 */
[--C-:B------:R-:W-:Y:S01]  /*0e50*/  @!P2 IMAD.IADD R119, R119, 0x1, -R7.reuse ;  /* 0x000000017777a824 */ /* 0x100fe200078e0a07 */
[----:B------:R-:W-:Y:S01]  /*0e60*/  IABS R13, R14 ;  /* 0x0000000e000d7213 */ /* 0x000fe20000000000 */
[----:B------:R-:W-:Y:S01]  /*0e70*/  @!P6 IMAD.IADD R12, R12, 0x1, -R7 ;  /* 0x000000010c0ce824 */ /* 0x000fe200078e0a07 */
[----:B------:R-:W-:-:S02]  /*0e80*/  ISETP.GT.U32.AND P6, PT, R7, R10, PT ;  /* 0x0000000a0700720c */ /* 0x000fc40003fc4070 */
[----:B------:R-:W-:Y:S01]  /*0e90*/  ISETP.GT.U32.AND P2, PT, R7, R119, PT ;  /* 0x000000770700720c */ /* 0x000fe20003f44070 */
[----:B------:R-:W-:Y:S01]  /*0ea0*/  IMAD.HI.U32 R11, R4, R13, RZ ;  /* 0x0000000d040b7227 */ /* 0x000fe200078e00ff */
[----:B------:R-:W-:Y:S02]  /*0eb0*/  LOP3.LUT R18, R9, 0x14, RZ, 0xfc, !PT ;  /* 0x0000001409127812 */ /* 0x000fe400078efcff */
[----:B------:R-:W-:Y:S01]  /*0ec0*/  @!P5 LOP3.LUT R6, RZ, R20, RZ, 0x33, !PT ;  /* 0x00000014ff06d212 */ /* 0x000fe200078e33ff */
[--C-:B------:R-:W-:Y:S01]  /*0ed0*/  @!P4 IMAD.IADD R8, R8, 0x1, -R7.reuse ;  /* 0x000000010808c824 */ /* 0x100fe200078e0a07 */
[----:B------:R-:W-:Y:S01]  /*0ee0*/  ISETP.GT.U32.AND P4, PT, R7, R120, PT ;  /* 0x000000780700720c */ /* 0x000fe20003f84070 */
[----:B------:R-:W-:Y:S01]  /*0ef0*/  IMAD.MOV.U32 R5, RZ, RZ, R12 ;  /* 0x000000ffff057224 */ /* 0x000fe200078e000c */
[----:B------:R-:W-:Y:S01]  /*0f00*/  IABS R123, R18 ;  /* 0x00000012007b7213 */ /* 0x000fe20000000000 */
[----:B--2---:R-:W-:Y:S01]  /*0f10*/  IMAD R6, R6, UR4, RZ ;  /* 0x0000000406067c24 */ /* 0x004fe2000f8e02ff */
[C---:B------:R-:W-:Y:S01]  /*0f20*/  ISETP.GE.AND P5, PT, R9.reuse, RZ, PT ;  /* 0x000000ff0900720c */ /* 0x040fe20003fa6270 */
[--C-:B------:R-:W-:Y:S01]  /*0f30*/  @!P6 IMAD.IADD R10, R10, 0x1, -R7.reuse ;  /* 0x000000010a0ae824 */ /* 0x100fe200078e0a07 */
[----:B------:R-:W-:Y:S01]  /*0f40*/  LOP3.LUT R20, R9, 0x1c, RZ, 0xfc, !PT ;  /* 0x0000001c09147812 */ /* 0x000fe200078efcff */
[----:B------:R-:W-:Y:S01]  /*0f50*/  @!P2 IMAD.IADD R119, R119, 0x1, -R7 ;  /* 0x000000017777a824 */ /* 0x000fe200078e0a07 */
[----:B------:R-:W-:Y:S01]  /*0f60*/  ISETP.GE.AND P2, PT, R14, RZ, PT ;  /* 0x000000ff0e00720c */ /* 0x000fe20003f46270 */
[----:B------:R-:W-:Y:S01]  /*0f70*/  IMAD.MOV R14, RZ, RZ, -R11 ;  /* 0x000000ffff0e7224 */ /* 0x000fe200078e0a0b */
[----:B------:R-:W-:Y:S01]  /*0f80*/  ISETP.GT.U32.AND P6, PT, R7, R10, PT ;  /* 0x0000000a0700720c */ /* 0x000fe20003fc4070 */
[----:B------:R-:W-:Y:S01]  /*0f90*/  IMAD.HI.U32 R12, R4, R123, RZ ;  /* 0x0000007b040c7227 */ /* 0x000fe200078e00ff */
[----:B------:R-:W-:-:S02]  /*0fa0*/  IABS R126, R20 ;  /* 0x00000014007e7213 */ /* 0x000fc40000000000 */
[C---:B------:R-:W-:Y:S01]  /*0fb0*/  LOP3.LUT R35, R9.reuse, 0x9c, RZ, 0xfc, !PT ;  /* 0x0000009c09237812 */ /* 0x040fe200078efcff */
[----:B------:R-:W-:Y:S01]  /*0fc0*/  @!P4 IMAD.IADD R120, R120, 0x1, -R7 ;  /* 0x000000017878c824 */ /* 0x000fe200078e0a07 */
[----:B------:R-:W-:Y:S01]  /*0fd0*/  LOP3.LUT R37, R9, 0xa0, RZ, 0xfc, !PT ;  /* 0x000000a009257812 */ /* 0x000fe200078efcff */
[----:B------:R-:W-:Y:S01]  /*0fe0*/  IMAD R11, R7, R14, R13 ;  /* 0x0000000e070b7224 */ /* 0x000fe200078e020d */
[----:B------:R-:W-:Y:S01]  /*0ff0*/  LOP3.LUT R39, R9, 0xa4, RZ, 0xfc, !PT ;  /* 0x000000a409277812 */ /* 0x000fe200078efcff */
[----:B------:R-:W-:Y:S01]  /*1000*/  IMAD.MOV R12, RZ, RZ, -R12 ;  /* 0x000000ffff0c7224 */ /* 0x000fe200078e0a0c */
[C---:B------:R-:W-:Y:S01]  /*1010*/  ISETP.GT.U32.AND P4, PT, R7.reuse, R120, PT ;  /* 0x000000780700720c */ /* 0x040fe20003f84070 */
[----:B------:R-:W-:Y:S01]  /*1020*/  IMAD.MOV.U32 R13, RZ, RZ, R15 ;  /* 0x000000ffff0d7224 */ /* 0x000fe200078e000f */
[----:B------:R-:W-:Y:S01]  /*1030*/  IABS R15, R22 ;  /* 0x00000016000f7213 */ /* 0x000fe20000000000 */
[----:B------:R-:W-:Y:S01]  /*1040*/  @!P6 IMAD.IADD R10, R10, 0x1, -R7 ;  /* 0x000000010a0ae824 */ /* 0x000fe200078e0a07 */
[C---:B------:R-:W-:Y:S01]  /*1050*/  ISETP.GT.U32.AND P6, PT, R7.reuse, R11, PT ;  /* 0x0000000b0700720c */ /* 0x040fe20003fc4070 */
[----:B------:R-:W-:Y:S01]  /*1060*/  IMAD R123, R7, R12, R123 ;  /* 0x0000000c077b7224 */ /* 0x000fe200078e027b */
[----:B------:R-:W-:Y:S01]  /*1070*/  IABS R29, R37 ;  /* 0x00000025001d7213 */ /* 0x000fe20000000000 */
[----:B------:R-:W-:Y:S01]  /*1080*/  IMAD.HI.U32 R12, R4, R13, RZ ;  /* 0x0000000d040c7227 */ /* 0x000fe200078e00ff */
[----:B------:R-:W-:-:S02]  /*1090*/  IABS R31, R39 ;  /* 0x00000027001f7213 */ /* 0x000fc40000000000 */
[C---:B------:R-:W-:Y:S01]  /*10a0*/  LOP3.LUT R41, R9.reuse, 0xf0, RZ, 0xfc, !PT ;  /* 0x000000f009297812 */ /* 0x040fe200078efcff */
[----:B------:R-:W-:Y:S01]  /*10b0*/  IMAD.MOV R12, RZ, RZ, -R12 ;  /* 0x000000ffff0c7224 */ /* 0x000fe200078e0a0c */
[----:B------:R-:W-:Y:S01]  /*10c0*/  LOP3.LUT R43, R9, 0xf4, RZ, 0xfc, !PT ;  /* 0x000000f4092b7812 */ /* 0x000fe200078efcff */
[----:B------:R-:W-:Y:S01]  /*10d0*/  @!P4 IMAD.IADD R120, R120, 0x1, -R7 ;  /* 0x000000017878c824 */ /* 0x000fe200078e0a07 */
[C---:B------:R-:W-:Y:S01]  /*10e0*/  ISETP.GT.U32.AND P4, PT, R7.reuse, R123, PT ;  /* 0x0000007b0700720c */ /* 0x040fe20003f84070 */
[----:B------:R-:W-:Y:S01]  /*10f0*/  IMAD R12, R7, R12, R13 ;  /* 0x0000000c070c7224 */ /* 0x000fe200078e020d */
[----:B------:R-:W-:Y:S01]  /*1100*/  IABS R68, R43 ;  /* 0x0000002b00447213 */ /* 0x000fe20000000000 */
[----:B------:R-:W-:Y:S01]  /*1110*/  @!P6 IMAD.IADD R11, R11, 0x1, -R7 ;  /* 0x000000010b0be824 */ /* 0x000fe200078e0a07 */
[----:B------:R-:W-:Y:S01]  /*1120*/  IABS R66, R41 ;  /* 0x0000002900427213 */ /* 0x000fe20000000000 */
[----:B------:R-:W-:Y:S01]  /*1130*/  @!P0 IMAD.MOV R119, RZ, RZ, -R119 ;  /* 0x000000ffff778224 */ /* 0x000fe200078e0a77 */
[C---:B------:R-:W-:Y:S01]  /*1140*/  ISETP.GT.U32.AND P6, PT, R7.reuse, R12, PT ;  /* 0x0000000c0700720c */ /* 0x040fe20003fc4070 */
[----:B------:R-:W-:Y:S01]  /*1150*/  @!P5 IMAD.MOV R8, RZ, RZ, -R8 ;  /* 0x000000ffff08d224 */ /* 0x000fe200078e0a08 */
[----:B------:R-:W-:Y:S01]  /*1160*/  ISETP.GT.U32.AND P0, PT, R7, R11, PT ;  /* 0x0000000b0700720c */ /* 0x000fe20003f04070 */
[----:B------:R-:W-:Y:S01]  /*1170*/  IMAD.HI.U32 R13, R4, R126, RZ ;  /* 0x0000007e040d7227 */ /* 0x000fe200078e00ff */
[----:B------:R-:W-:-:S02]  /*1180*/  ISETP.GE.AND P5, PT, R17, RZ, PT ;  /* 0x000000ff1100720c */ /* 0x000fc40003fa6270 */
[----:B------:R-:W-:Y:S01]  /*1190*/  IABS R17, R24 ;  /* 0x0000001800117213 */ /* 0x000fe20000000000 */
[----:B------:R-:W-:Y:S01]  /*11a0*/  @!P4 IMAD.IADD R123, R123, 0x1, -R7 ;  /* 0x000000017b7bc824 */ /* 0x000fe200078e0a07 */
[----:B------:R-:W-:Y:S01]  /*11b0*/  ISETP.GE.AND P4, PT, R18, RZ, PT ;  /* 0x000000ff1200720c */ /* 0x000fe20003f86270 */
[----:B------:R-:W-:Y:S01]  /*11c0*/  IMAD.HI.U32 R14, R4, R15, RZ ;  /* 0x0000000f040e7227 */ /* 0x000fe200078e00ff */
[----:B------:R-:W-:-:S03]  /*11d0*/  LOP3.LUT R18, R9, 0x2c, RZ, 0xfc, !PT ;  /* 0x0000002c09127812 */ /* 0x000fc600078efcff */
[----:B------:R-:W-:Y:S01]  /*11e0*/  @!P3 IMAD.MOV R5, RZ, RZ, -R5 ;  /* 0x000000ffff05b224 */ /* 0x000fe200078e0a05 */
[----:B------:R-:W-:Y:S01]  /*11f0*/  ISETP.GE.AND P3, PT, R16, RZ, PT ;  /* 0x000000ff1000720c */ /* 0x000fe20003f66270 */
[----:B------:R-:W-:Y:S01]  /*1200*/  @!P6 IMAD.IADD R12, R12, 0x1, -R7 ;  /* 0x000000010c0ce824 */ /* 0x000fe200078e0a07 */
[----:B------:R-:W-:Y:S01]  /*1210*/  ISETP.GT.U32.AND P6, PT, R7, R123, PT ;  /* 0x0000007b0700720c */ /* 0x000fe20003fc4070 */
[----:B------:R-:W-:Y:S01]  /*1220*/  IMAD.MOV R13, RZ, RZ, -R13 ;  /* 0x000000ffff0d7224 */ /* 0x000fe200078e0a0d */
[----:B------:R-:W-:Y:S01]  /*1230*/  IABS R130, R18 ;  /* 0x0000001200827213 */ /* 0x000fe20000000000 */
[----:B------:R-:W-:Y:S02]  /*1240*/  IMAD.MOV R16, RZ, RZ, -R14 ;  /* 0x000000ffff107224 */ /* 0x000fe400078e0a0e */
[----:B------:R-:W-:-:S04]  /*1250*/  IMAD.HI.U32 R14, R4, R129, RZ ;  /* 0x00000081040e7227 */ /* 0x000fc800078e00ff */
[C---:B------:R-:W-:Y:S02]  /*1260*/  IMAD R126, R7.reuse, R13, R126 ;  /* 0x0000000d077e7224 */ /* 0x040fe400078e027e */
[----:B------:R-:W-:Y:S02]  /*1270*/  IMAD R13, R7, R16, R15 ;  /* 0x00000010070d7224 */ /* 0x000fe400078e020f */
[----:B------:R-:W-:Y:S02]  /*1280*/  IMAD.MOV R14, RZ, RZ, -R14 ;  /* 0x000000ffff0e7224 */ /* 0x000fe400078e0a0e */
[----:B------:R-:W-:Y:S01]  /*1290*/  @!P0 IMAD.IADD R11, R11, 0x1, -R7 ;  /* 0x000000010b0b8824 */ /* 0x000fe200078e0a07 */
[C---:B------:R-:W-:Y:S01]  /*12a0*/  ISETP.GT.U32.AND P0, PT, R7.reuse, R126, PT ;  /* 0x0000007e0700720c */ /* 0x040fe20003f04070 */
[C---:B------:R-:W-:Y:S02]  /*12b0*/  IMAD R129, R7.reuse, R14, R129 ;  /* 0x0000000e07817224 */ /* 0x040fe400078e0281 */
[----:B------:R-:W-:Y:S01]  /*12c0*/  @!P5 IMAD.MOV R120, RZ, RZ, -R120 ;  /* 0x000000ffff78d224 */ /* 0x000fe200078e0a78 */
[----:B------:R-:W-:Y:S01]  /*12d0*/  ISETP.GT.U32.AND P5, PT, R7, R13, PT ;  /* 0x0000000d0700720c */ /* 0x000fe20003fa4070 */
[----:B------:R-:W-:Y:S01]  /*12e0*/  @!P6 IMAD.IADD R123, R123, 0x1, -R7 ;  /* 0x000000017b7be824 */ /* 0x000fe200078e0a07 */
[----:B------:R-:W-:Y:S01]  /*12f0*/  ISETP.GT.U32.AND P6, PT, R7, R129, PT ;  /* 0x000000810700720c */ /* 0x000fe20003fc4070 */
[----:B------:R-:W-:-:S02]  /*1300*/  IMAD.MOV.U32 R15, RZ, RZ, R17 ;  /* 0x000000ffff0f7224 */ /* 0x000fc400078e0011 */
[----:B------:R-:W-:Y:S01]  /*1310*/  @!P3 IMAD.MOV R10, RZ, RZ, -R10 ;  /* 0x000000ffff0ab224 */ /* 0x000fe200078e0a0a */
[----:B------:R-:W-:Y:S01]  /*1320*/  ISETP.GT.U32.AND P3, PT, R7, R12, PT ;  /* 0x0000000c0700720c */ /* 0x000fe20003f64070 */
[----:B------:R-:W-:-:S04]  /*1330*/  IMAD.HI.U32 R14, R4, R15, RZ ;  /* 0x0000000f040e7227 */ /* 0x000fc800078e00ff */
[--C-:B------:R-:W-:Y:S01]  /*1340*/  @!P0 IMAD.IADD R126, R126, 0x1, -R7.reuse ;  /* 0x000000017e7e8824 */ /* 0x100fe200078e0a07 */
[----:B------:R-:W-:Y:S01]  /*1350*/  ISETP.GE.AND P0, PT, R22, RZ, PT ;  /* 0x000000ff1600720c */ /* 0x000fe20003f06270 */
[----:B------:R-:W-:Y:S01]  /*1360*/  IMAD.MOV R14, RZ, RZ, -R14 ;  /* 0x000000ffff0e7224 */ /* 0x000fe200078e0a0e */
[----:B------:R-:W-:Y:S01]  /*1370*/  LOP3.LUT R22, R9, 0x30, RZ, 0xfc, !PT ;  /* 0x0000003009167812 */ /* 0x000fe200078efcff */
[----:B------:R-:W-:Y:S01]  /*1380*/  @!P5 IMAD.IADD R13, R13, 0x1, -R7 ;  /* 0x000000010d0dd824 */ /* 0x000fe200078e0a07 */
[C---:B------:R-:W-:Y:S01]  /*1390*/  ISETP.GT.U32.AND P5, PT, R7.reuse, R126, PT ;  /* 0x0000007e0700720c */ /* 0x040fe20003fa4070 */
[----:B------:R-:W-:Y:S01]  /*13a0*/  IMAD R14, R7, R14, R15 ;  /* 0x0000000e070e7224 */ /* 0x000fe200078e020f */
[----:B------:R-:W-:Y:S01]  /*13b0*/  IABS R17, R22 ;  /* 0x0000001600117213 */ /* 0x000fe20000000000 */
[----:B------:R-:W-:Y:S02]  /*13c0*/  @!P6 IMAD.IADD R129, R129, 0x1, -R7 ;  /* 0x000000018181e824 */ /* 0x000fe400078e0a07 */
[----:B------:R-:W-:Y:S01]  /*13d0*/  @!P4 IMAD.MOV R123, RZ, RZ, -R123 ;  /* 0x000000ffff7bc224 */ /* 0x000fe200078e0a7b */
[C---:B------:R-:W-:Y:S01]  /*13e0*/  ISETP.GT.U32.AND P4, PT, R7.reuse, R13, PT ;  /* 0x0000000d0700720c */ /* 0x040fe20003f84070 */
[----:B------:R-:W-:Y:S01]  /*13f0*/  IMAD.HI.U32 R15, R4, R130, RZ ;  /* 0x00000082040f7227 */ /* 0x000fe200078e00ff */
[----:B------:R-:W-:-:S03]  /*1400*/  ISETP.GT.U32.AND P6, PT, R7, R129, PT ;  /* 0x000000810700720c */ /* 0x000fc60003fc4070 */
[----:B------:R-:W-:Y:S01]  /*1410*/  @!P2 IMAD.MOV R11, RZ, RZ, -R11 ;  /* 0x000000ffff0ba224 */ /* 0x000fe200078e0a0b */
[----:B------:R-:W-:Y:S01]  /*1420*/  ISETP.GE.AND P2, PT, R19, RZ, PT ;  /* 0x000000ff1300720c */ /* 0x000fe20003f46270 */
[----:B------:R-:W-:Y:S02]  /*1430*/  IMAD.MOV R16, RZ, RZ, -R15 ;  /* 0x000000ffff107224 */ /* 0x000fe400078e0a0f */
[----:B------:R-:W-:-:S04]  /*1440*/  IMAD.HI.U32 R15, R4, R17, RZ ;  /* 0x00000011040f7227 */ /* 0x000fc800078e00ff */
[----:B------:R-:W-:Y:S02]  /*1450*/  IMAD R130, R7, R16, R130 ;  /* 0x0000001007827224 */ /* 0x000fe400078e0282 */
[----:B------:R-:W-:Y:S02]  /*1460*/  IMAD.MOV R16, RZ, RZ, -R15 ;  /* 0x000000ffff107224 */ /* 0x000fe400078e0a0f */
[--C-:B------:R-:W-:Y:S01]  /*1470*/  @!P3 IMAD.IADD R12, R12, 0x1, -R7.reuse ;  /* 0x000000010c0cb824 */ /* 0x100fe200078e0a07 */
[----:B------:R-:W-:Y:S01]  /*1480*/  ISETP.GE.AND P3, PT, R20, RZ, PT ;  /* 0x000000ff1400720c */ /* 0x000fe20003f66270 */
[----:B------:R-:W-:Y:S01]  /*1490*/  @!P4 IMAD.IADD R13, R13, 0x1, -R7 ;  /* 0x000000010d0dc824 */ /* 0x000fe200078e0a07 */
[----:B------:R-:W-:Y:S01]  /*14a0*/  IABS R20, R26 ;  /* 0x0000001a00147213 */ /* 0x000fe20000000000 */
[C---:B------:R-:W-:Y:S01]  /*14b0*/  IMAD R15, R7.reuse, R16, R17 ;  /* 0x00000010070f7224 */ /* 0x040fe200078e0211 */
[----:B------:R-:W-:Y:S01]  /*14c0*/  ISETP.GE.AND P4, PT, R24, RZ, PT ;  /* 0x000000ff1800720c */ /* 0x000fe20003f86270 */
[----:B------:R-:W-:Y:S01]  /*14d0*/  @!P2 IMAD.MOV R12, RZ, RZ, -R12 ;  /* 0x000000ffff0ca224 */ /* 0x000fe200078e0a0c */
[----:B------:R-:W-:Y:S01]  /*14e0*/  ISETP.GT.U32.AND P2, PT, R7, R14, PT ;  /* 0x0000000e0700720c */ /* 0x000fe20003f44070 */
[----:B------:R-:W-:Y:S01]  /*14f0*/  @!P6 IMAD.IADD R129, R129, 0x1, -R7 ;  /* 0x000000018181e824 */ /* 0x000fe200078e0a07 */
[C---:B------:R-:W-:Y:S01]  /*1500*/  ISETP.GT.U32.AND P6, PT, R7.reuse, R130, PT ;  /* 0x000000820700720c */ /* 0x040fe20003fc4070 */
[----:B------:R-:W-:Y:S01]  /*1510*/  @!P0 IMAD.MOV R13, RZ, RZ, -R13 ;  /* 0x000000ffff0d8224 */ /* 0x000fe200078e0a0d */
[----:B------:R-:W-:Y:S01]  /*1520*/  ISETP.GT.U32.AND P0, PT, R7, R15, PT ;  /* 0x0000000f0700720c */ /* 0x000fe20003f04070 */
[----:B------:R-:W-:Y:S01]  /*1530*/  @!P5 IMAD.IADD R126, R126, 0x1, -R7 ;  /* 0x000000017e7ed824 */ /* 0x000fe200078e0a07 */
[----:B------:R-:W-:Y:S01]  /*1540*/  ISETP.GE.AND P5, PT, R23, RZ, PT ;  /* 0x000000ff1700720c */ /* 0x000fe20003fa6270 */
[----:B------:R-:W-:Y:S01]  /*1550*/  IMAD.HI.U32 R17, R4, R136, RZ ;  /* 0x0000008804117227 */ /* 0x000fe200078e00ff */
[----:B------:R-:W-:-:S02]  /*1560*/  LOP3.LUT R23, R9, 0x34, RZ, 0xfc, !PT ;  /* 0x0000003409177812 */ /* 0x000fc400078efcff */
[----:B------:R-:W-:Y:S01]  /*1570*/  LOP3.LUT R24, R9, 0x38, RZ, 0xfc, !PT ;  /* 0x0000003809187812 */ /* 0x000fe200078efcff */
[----:B------:R-:W-:Y:S01]  /*1580*/  @!P3 IMAD.MOV R126, RZ, RZ, -R126 ;  /* 0x000000ffff7eb224 */ /* 0x000fe200078e0a7e */
[----:B------:R-:W-:Y:S01]  /*1590*/  IABS R135, R23 ;  /* 0x0000001700877213 */ /* 0x000fe20000000000 */
[--C-:B------:R-:W-:Y:S01]  /*15a0*/  @!P2 IMAD.IADD R14, R14, 0x1, -R7.reuse ;  /* 0x000000010e0ea824 */ /* 0x100fe200078e0a07 */
[----:B------:R-:W-:Y:S01]  /*15b0*/  ISETP.GE.AND P2, PT, R18, RZ, PT ;  /* 0x000000ff1200720c */ /* 0x000fe20003f46270 */
[--C-:B------:R-:W-:Y:S01]  /*15c0*/  @!P6 IMAD.IADD R130, R130, 0x1, -R7.reuse ;  /* 0x000000018282e824 */ /* 0x100fe200078e0a07 */
[----:B------:R-:W-:Y:S01]  /*15d0*/  IABS R19, R24 ;  /* 0x0000001800137213 */ /* 0x000fe20000000000 */
[----:B------:R-:W-:Y:S01]  /*15e0*/  @!P0 IMAD.IADD R15, R15, 0x1, -R7 ;  /* 0x000000010f0f8824 */ /* 0x000fe200078e0a07 */
[C---:B------:R-:W-:Y:S01]  /*15f0*/  ISETP.GT.U32.AND P6, PT, R7.reuse, R14, PT ;  /* 0x0000000e0700720c */ /* 0x040fe20003fc4070 */
[----:B------:R-:W-:Y:S01]  /*1600*/  IMAD.HI.U32 R16, R4, R135, RZ ;  /* 0x0000008704107227 */ /* 0x000fe200078e00ff */
[----:B------:R-:W-:-:S02]  /*1610*/  ISETP.GT.U32.AND P3, PT, R7, R130, PT ;  /* 0x000000820700720c */ /* 0x000fc40003f64070 */
[----:B------:R-:W-:Y:S01]  /*1620*/  ISETP.GT.U32.AND P0, PT, R7, R15, PT ;  /* 0x0000000f0700720c */ /* 0x000fe20003f04070 */
[----:B------:R-:W-:Y:S01]  /*1630*/  @!P5 IMAD.MOV R129, RZ, RZ, -R129 ;  /* 0x000000ffff81d224 */ /* 0x000fe200078e0a81 */
[----:B------:R-:W-:Y:S01]  /*1640*/  ISETP.GE.AND P5, PT, R22, RZ, PT ;  /* 0x000000ff1600720c */ /* 0x000fe20003fa6270 */
[----:B------:R-:W-:Y:S02]  /*1650*/  IMAD.MOV R16, RZ, RZ, -R16 ;  /* 0x000000ffff107224 */ /* 0x000fe400078e0a10 */
[----:B------:R-:W-:-:S04]  /*1660*/  IMAD.HI.U32 R18, R4, R20, RZ ;  /* 0x0000001404127227 */ /* 0x000fc800078e00ff */
[----:B------:R-:W-:Y:S02]  /*1670*/  IMAD.MOV R17, RZ, RZ, -R17 ;  /* 0x000000ffff117224 */ /* 0x000fe400078e0a11 */
[C---:B------:R-:W-:Y:S02]  /*1680*/  IMAD R135, R7.reuse, R16, R135 ;  /* 0x0000001007877224 */ /* 0x040fe400078e0287 */
[----:B------:R-:W-:Y:S02]  /*1690*/  IMAD.MOV R18, RZ, RZ, -R18 ;  /* 0x000000ffff127224 */ /* 0x000fe400078e0a12 */
[C---:B------:R-:W-:Y:S02]  /*16a0*/  IMAD R136, R7.reuse, R17, R136 ;  /* 0x0000001107887224 */ /* 0x040fe400078e0288 */
[--C-:B------:R-:W-:Y:S01]  /*16b0*/  @!P6 IMAD.IADD R14, R14, 0x1, -R7.reuse ;  /* 0x000000010e0ee824 */ /* 0x100fe200078e0a07 */
[----:B------:R-:W-:Y:S01]  /*16c0*/  ISETP.GT.U32.AND P6, PT, R7, R135, PT ;  /* 0x000000870700720c */ /* 0x000fe20003fc4070 */
[--C-:B------:R-:W-:Y:S01]  /*16d0*/  @!P3 IMAD.IADD R130, R130, 0x1, -R7.reuse ;  /* 0x000000018282b824 */ /* 0x100fe200078e0a07 */
[----:B------:R-:W-:Y:S01]  /*16e0*/  ISETP.GE.AND P3, PT, R23, RZ, PT ;  /* 0x000000ff1700720c */ /* 0x000fe20003f66270 */
[----:B------:R-:W-:Y:S01]  /*16f0*/  IMAD R17, R7, R18, R20 ;  /* 0x0000001207117224 */ /* 0x000fe200078e0214 */
[----:B------:R-:W-:Y:S01]  /*1700*/  LOP3.LUT R23, R9, 0x44, RZ, 0xfc, !PT ;  /* 0x0000004409177812 */ /* 0x000fe200078efcff */
[----:B------:R-:W-:Y:S01]  /*1710*/  @!P0 IMAD.IADD R15, R15, 0x1, -R7 ;  /* 0x000000010f0f8824 */ /* 0x000fe200078e0a07 */
[----:B------:R-:W-:Y:S01]  /*1720*/  ISETP.GT.U32.AND P0, PT, R7, R136, PT ;  /* 0x000000880700720c */ /* 0x000fe20003f04070 */
[----:B------:R-:W-:Y:S01]  /*1730*/  IMAD.HI.U32 R16, R4, R19, RZ ;  /* 0x0000001304107227 */ /* 0x000fe200078e00ff */
[----:B------:R-:W-:-:S03]  /*1740*/  IABS R137, R23 ;  /* 0x0000001700897213 */ /* 0x000fc60000000000 */
[----:B------:R-:W-:Y:S01]  /*1750*/  @!P5 IMAD.MOV R15, RZ, RZ, -R15 ;  /* 0x000000ffff0fd224 */ /* 0x000fe200078e0a0f */
[----:B------:R-:W-:Y:S01]  /*1760*/  ISETP.GT.U32.AND P5, PT, R7, R17, PT ;  /* 0x000000110700720c */ /* 0x000fe20003fa4070 */
[----:B------:R-:W-:Y:S02]  /*1770*/  IMAD.MOV R16, RZ, RZ, -R16 ;  /* 0x000000ffff107224 */ /* 0x000fe400078e0a10 */
[----:B------:R-:W-:Y:S01]  /*1780*/  @!P2 IMAD.MOV R130, RZ, RZ, -R130 ;  /* 0x000000ffff82a224 */ /* 0x000fe200078e0a82 */
[----:B------:R-:W-:Y:S01]  /*1790*/  ISETP.GE.AND P2, PT, R24, RZ, PT ;  /* 0x000000ff1800720c */ /* 0x000fe20003f46270 */
[----:B------:R-:W-:Y:S01]  /*17a0*/  IMAD.HI.U32 R18, R4, R137, RZ ;  /* 0x0000008904127227 */ /* 0x000fe200078e00ff */
[----:B------:R-:W-:-:S03]  /*17b0*/  LOP3.LUT R24, R9, 0x48, RZ, 0xfc, !PT ;  /* 0x0000004809187812 */ /* 0x000fc600078efcff */
[----:B------:R-:W-:Y:S01]  /*17c0*/  IMAD R16, R7, R16, R19 ;  /* 0x0000001007107224 */ /* 0x000fe200078e0213 */
[----:B------:R-:W-:Y:S01]  /*17d0*/  IABS R19, R24 ;  /* 0x0000001800137213 */ /* 0x000fe20000000000 */
[--C-:B------:R-:W-:Y:S02]  /*17e0*/  @!P6 IMAD.IADD R135, R135, 0x1, -R7.reuse ;  /* 0x000000018787e824 */ /* 0x100fe400078e0a07 */
[--C-:B------:R-:W-:Y:S01]  /*17f0*/  @!P0 IMAD.IADD R136, R136, 0x1, -R7.reuse ;  /* 0x0000000188888824 */ /* 0x100fe200078e0a07 */
[C---:B------:R-:W-:Y:S01]  /*1800*/  ISETP.GT.U32.AND P6, PT, R7.reuse, R16, PT ;  /* 0x000000100700720c */ /* 0x040fe20003fc4070 */
[----:B------:R-:W-:Y:S02]  /*1810*/  IMAD.MOV R18, RZ, RZ, -R18 ;  /* 0x000000ffff127224 */ /* 0x000fe400078e0a12 */
[----:B------:R-:W-:Y:S01]  /*1820*/  @!P4 IMAD.MOV R14, RZ, RZ, -R14 ;  /* 0x000000ffff0ec224 */ /* 0x000fe200078e0a0e */
[----:B------:R-:W-:Y:S01]  /*1830*/  ISETP.GT.U32.AND P4, PT, R7, R135, PT ;  /* 0x000000870700720c */ /* 0x000fe20003f84070 */
[----:B------:R-:W-:Y:S01]  /*1840*/  @!P5 IMAD.IADD R17, R17, 0x1, -R7 ;  /* 0x000000011111d824 */ /* 0x000fe200078e0a07 */
[C---:B------:R-:W-:Y:S01]  /*1850*/  ISETP.GT.U32.AND P5, PT, R7.reuse, R136, PT ;  /* 0x000000880700720c */ /* 0x040fe20003fa4070 */
[----:B------:R-:W-:-:S02]  /*1860*/  IMAD R137, R7, R18, R137 ;  /* 0x0000001207897224 */ /* 0x000fc400078e0289 */
[----:B------:R-:W-:-:S04]  /*1870*/  IMAD.HI.U32 R18, R4, R19, RZ ;  /* 0x0000001304127227 */ /* 0x000fc800078e00ff */
[----:B------:R-:W-:Y:S02]  /*1880*/  IMAD.MOV R18, RZ, RZ, -R18 ;  /* 0x000000ffff127224 */ /* 0x000fe400078e0a12 */
[----:B------:R-:W-:Y:S01]  /*1890*/  @!P6 IMAD.IADD R16, R16, 0x1, -R7 ;  /* 0x000000011010e824 */ /* 0x000fe200078e0a07 */
[----:B------:R-:W-:Y:S01]  /*18a0*/  ISETP.GE.AND P6, PT, R26, RZ, PT ;  /* 0x000000ff1a00720c */ /* 0x000fe20003fc6270 */
[----:B------:R-:W-:Y:S01]  /*18b0*/  IMAD R18, R7, R18, R19 ;  /* 0x0000001207127224 */ /* 0x000fe200078e0213 */
[----:B------:R-:W-:Y:S01]  /*18c0*/  LOP3.LUT R26, R9, 0x50, RZ, 0xfc, !PT ;  /* 0x00000050091a7812 */ /* 0x000fe200078efcff */
[--C-:B------:R-:W-:Y:S01]  /*18d0*/  @!P4 IMAD.IADD R135, R135, 0x1, -R7.reuse ;  /* 0x000000018787c824 */ /* 0x100fe200078e0a07 */
[----:B------:R-:W-:Y:S01]  /*18e0*/  ISETP.GE.AND P4, PT, R25, RZ, PT ;  /* 0x000000ff1900720c */ /* 0x000fe20003f86270 */
[----:B------:R-:W-:Y:S01]  /*18f0*/  @!P5 IMAD.IADD R136, R136, 0x1, -R7 ;  /* 0x000000018888d824 */ /* 0x000fe200078e0a07 */
[----:B------:R-:W-:Y:S01]  /*1900*/  ISETP.GT.U32.AND P5, PT, R7, R18, PT ;  /* 0x000000120700720c */ /* 0x000fe20003fa4070 */
[----:B------:R-:W-:Y:S01]  /*1910*/  @!P3 IMAD.MOV R135, RZ, RZ, -R135 ;  /* 0x000000ffff87b224 */ /* 0x000fe200078e0a87 */
[----:B------:R-:W-:-:S02]  /*1920*/  LOP3.LUT R25, R9, 0x4c, RZ, 0xfc, !PT ;  /* 0x0000004c09197812 */ /* 0x000fc400078efcff */
[C---:B------:R-:W-:Y:S02]  /*1930*/  ISETP.GT.U32.AND P0, PT, R7.reuse, R16, PT ;  /* 0x000000100700720c */ /* 0x040fe40003f04070 */
[----:B------:R-:W-:Y:S02]  /*1940*/  IABS R142, R25 ;  /* 0x00000019008e7213 */ /* 0x000fe40000000000 */
[----:B------:R-:W-:Y:S02]  /*1950*/  ISETP.GT.U32.AND P3, PT, R7, R17, PT ;  /* 0x000000110700720c */ /* 0x000fe40003f64070 */
[----:B------:R-:W-:Y:S01]  /*1960*/  IABS R22, R26 ;  /* 0x0000001a00167213 */ /* 0x000fe20000000000 */
[----:B------:R-:W-:-:S04]  /*1970*/  IMAD.HI.U32 R19, R4, R142, RZ ;  /* 0x0000008e04137227 */ /* 0x000fc800078e00ff */
[----:B------:R-:W-:Y:S02]  /*1980*/  @!P5 IMAD.IADD R18, R18, 0x1, -R7 ;  /* 0x000000011212d824 */ /* 0x000fe400078e0a07 */
[----:B------:R-:W-:Y:S02]  /*1990*/  IMAD.MOV R20, RZ, RZ, -R19 ;  /* 0x000000ffff147224 */ /* 0x000fe400078e0a13 */
[----:B------:R-:W-:Y:S01]  /*19a0*/  @!P0 IMAD.IADD R16, R16, 0x1, -R7 ;  /* 0x0000000110108824 */ /* 0x000fe200078e0a07 */
[C---:B------:R-:W-:Y:S01]  /*19b0*/  ISETP.GT.U32.AND P0, PT, R7.reuse, R137, PT ;  /* 0x000000890700720c */ /* 0x040fe20003f04070 */
[----:B------:R-:W-:Y:S01]  /*19c0*/  IMAD.HI.U32 R19, R4, R22, RZ ;  /* 0x0000001604137227 */ /* 0x000fe200078e00ff */
[----:B------:R-:W-:-:S03]  /*19d0*/  ISETP.GT.U32.AND P5, PT, R7, R18, PT ;  /* 0x000000120700720c */ /* 0x000fc60003fa4070 */
[----:B------:R-:W-:Y:S02]  /*19e0*/  IMAD R142, R7, R20, R142 ;  /* 0x00000014078e7224 */ /* 0x000fe400078e028e */
[----:B------:R-:W-:-:S04]  /*19f0*/  IMAD.HI.U32 R20, R4, R144, RZ ;  /* 0x0000009004147227 */ /* 0x000fc800078e00ff */
[----:B------:R-:W-:Y:S02]  /*1a00*/  IMAD.MOV R19, RZ, RZ, -R19 ;  /* 0x000000ffff137224 */ /* 0x000fe400078e0a13 */
[----:B------:R-:W-:Y:S02]  /*1a10*/  IMAD.MOV R20, RZ, RZ, -R20 ;  /* 0x000000ffff147224 */ /* 0x000fe400078e0a14 */
[----:B------:R-:W-:Y:S01]  /*1a20*/  @!P3 IMAD.IADD R17, R17, 0x1, -R7 ;  /* 0x000000011111b824 */ /* 0x000fe200078e0a07 */
[----:B------:R-:W-:Y:S01]  /*1a30*/  ISETP.GE.AND P3, PT, R23, RZ, PT ;  /* 0x000000ff1700720c */ /* 0x000fe20003f66270 */
[----:B------:R-:W-:Y:S01]  /*1a40*/  IMAD R19, R7, R19, R22 ;  /* 0x0000001307137224 */ /* 0x000fe200078e0216 */
[----:B------:R-:W-:Y:S01]  /*1a50*/  LOP3.LUT R23, R9, 0x58, RZ, 0xfc, !PT ;  /* 0x0000005809177812 */ /* 0x000fe200078efcff */
[----:B------:R-:W-:Y:S01]  /*1a60*/  @!P4 IMAD.MOV R136, RZ, RZ, -R136 ;  /* 0x000000ffff88c224 */ /* 0x000fe200078e0a88 */
[C---:B------:R-:W-:Y:S01]  /*1a70*/  ISETP.GT.U32.AND P4, PT, R7.reuse, R142, PT ;  /* 0x0000008e0700720c */ /* 0x040fe20003f84070 */
[C---:B------:R-:W-:Y:S01]  /*1a80*/  IMAD R144, R7.reuse, R20, R144 ;  /* 0x0000001407907224 */ /* 0x040fe200078e0290 */
[----:B------:R-:W-:Y:S01]  /*1a90*/  IABS R70, R23 ;  /* 0x0000001700467213 */ /* 0x000fe20000000000 */
[----:B------:R-:W-:Y:S01]  /*1aa0*/  @!P6 IMAD.MOV R17, RZ, RZ, -R17 ;  /* 0x000000ffff11e224 */ /* 0x000fe200078e0a11 */
[----:B------:R-:W-:Y:S01]  /*1ab0*/  ISETP.GT.U32.AND P6, PT, R7, R19, PT ;  /* 0x000000130700720c */ /* 0x000fe20003fc4070 */
[--C-:B------:R-:W-:Y:S01]  /*1ac0*/  @!P0 IMAD.IADD R137, R137, 0x1, -R7.reuse ;  /* 0x0000000189898824 */ /* 0x100fe200078e0a07 */
[----:B------:R-:W-:Y:S01]  /*1ad0*/  ISETP.GE.AND P0, PT, R24, RZ, PT ;  /* 0x000000ff1800720c */ /* 0x000fe20003f06270 */
[----:B------:R-:W-:Y:S01]  /*1ae0*/  @!P5 IMAD.IADD R18, R18, 0x1, -R7 ;  /* 0x000000011212d824 */ /* 0x000fe200078e0a07 */
[C---:B------:R-:W-:Y:S01]  /*1af0*/  ISETP.GT.U32.AND P5, PT, R7.reuse, R144, PT ;  /* 0x000000900700720c */ /* 0x040fe20003fa4070 */
[----:B------:R-:W-:Y:S01]  /*1b00*/  @!P2 IMAD.MOV R16, RZ, RZ, -R16 ;  /* 0x000000ffff10a224 */ /* 0x000fe200078e0a10 */
[----:B------:R-:W-:Y:S01]  /*1b10*/  ISETP.GT.U32.AND P2, PT, R7, R137, PT ;  /* 0x000000890700720c */ /* 0x000fe20003f44070 */
[----:B------:R-:W-:Y:S01]  /*1b20*/  IMAD.HI.U32 R20, R4, R70, RZ ;  /* 0x0000004604147227 */ /* 0x000fe200078e00ff */
[----:B------:R-:W-:-:S03]  /*1b30*/  LOP3.LUT R24, R9, 0x5c, RZ, 0xfc, !PT ;  /* 0x0000005c09187812 */ /* 0x000fc600078efcff */
[--C-:B------:R-:W-:Y:S01]  /*1b40*/  @!P4 IMAD.IADD R142, R142, 0x1, -R7.reuse ;  /* 0x000000018e8ec824 */ /* 0x100fe200078e0a07 */
[----:B------:R-:W-:Y:S01]  /*1b50*/  IABS R143, R24 ;  /* 0x00000018008f7213 */ /* 0x000fe20000000000 */
[--C-:B------:R-:W-:Y:S01]  /*1b60*/  @!P6 IMAD.IADD R19, R19, 0x1, -R7.reuse ;  /* 0x000000011313e824 */ /* 0x100fe200078e0a07 */
[----:B------:R-:W-:Y:S01]  /*1b70*/  ISETP.GE.AND P4, PT, R26, RZ, PT ;  /* 0x000000ff1a00720c */ /* 0x000fe20003f86270 */
[----:B------:R-:W-:Y:S01]  /*1b80*/  IMAD.MOV R22, RZ, RZ, -R20 ;  /* 0x000000ffff167224 */ /* 0x000fe200078e0a14 */
[----:B------:R-:W-:Y:S01]  /*1b90*/  ISETP.GT.U32.AND P6, PT, R7, R142, PT ;  /* 0x0000008e0700720c */ /* 0x000fe20003fc4070 */
[--C-:B------:R-:W-:Y:S01]  /*1ba0*/  @!P5 IMAD.IADD R144, R144, 0x1, -R7.reuse ;  /* 0x000000019090d824 */ /* 0x100fe200078e0a07 */
[----:B------:R-:W-:Y:S01]  /*1bb0*/  LOP3.LUT R26, R9, 0x68, RZ, 0xfc, !PT ;  /* 0x00000068091a7812 */ /* 0x000fe200078efcff */
[----:B------:R-:W-:Y:S01]  /*1bc0*/  @!P2 IMAD.IADD R137, R137, 0x1, -R7 ;  /* 0x000000018989a824 */ /* 0x000fe200078e0a07 */
[----:B------:R-:W-:Y:S01]  /*1bd0*/  ISETP.GE.AND P2, PT, R25, RZ, PT ;  /* 0x000000ff1900720c */ /* 0x000fe20003f46270 */
[----:B------:R-:W-:Y:S01]  /*1be0*/  IMAD.HI.U32 R20, R4, R143, RZ ;  /* 0x0000008f04147227 */ /* 0x000fe200078e00ff */
[----:B------:R-:W-:-:S02]  /*1bf0*/  ISETP.GT.U32.AND P5, PT, R7, R144, PT ;  /* 0x000000900700720c */ /* 0x000fc40003fa4070 */
[----:B------:R-:W-:Y:S01]  /*1c00*/  LOP3.LUT R25, R9, 0x60, RZ, 0xfc, !PT ;  /* 0x0000006009197812 */ /* 0x000fe200078efcff */
[----:B------:R-:W-:Y:S01]  /*1c10*/  @!P3 IMAD.MOV R137, RZ, RZ, -R137 ;  /* 0x000000ffff89b224 */ /* 0x000fe200078e0a89 */
[C---:B------:R-:W-:Y:S01]  /*1c20*/  ISETP.GT.U32.AND P3, PT, R7.reuse, R19, PT ;  /* 0x000000130700720c */ /* 0x040fe20003f64070 */
[C---:B------:R-:W-:Y:S01]  /*1c30*/  IMAD R70, R7.reuse, R22, R70 ;  /* 0x0000001607467224 */ /* 0x040fe200078e0246 */
[----:B------:R-:W-:Y:S01]  /*1c40*/  IABS R71, R25 ;  /* 0x0000001900477213 */ /* 0x000fe20000000000 */
[----:B------:R-:W-:Y:S01]  /*1c50*/  IMAD.MOV R20, RZ, RZ, -R20 ;  /* 0x000000ffff147224 */ /* 0x000fe200078e0a14 */
[----:B------:R-:W-:Y:S01]  /*1c60*/  IABS R76, R26 ;  /* 0x0000001a004c7213 */ /* 0x000fe20000000000 */
[----:B------:R-:W-:Y:S01]  /*1c70*/  @!P6 IMAD.IADD R142, R142, 0x1, -R7 ;  /* 0x000000018e8ee824 */ /* 0x000fe200078e0a07 */
[C---:B------:R-:W-:Y:S01]  /*1c80*/  ISETP.GT.U32.AND P6, PT, R7.reuse, R70, PT ;  /* 0x000000460700720c */ /* 0x040fe20003fc4070 */
[----:B------:R-:W-:Y:S02]  /*1c90*/  IMAD R143, R7, R20, R143 ;  /* 0x00000014078f7224 */ /* 0x000fe400078e028f */
[----:B------:R-:W-:-:S02]  /*1ca0*/  @!P5 IMAD.IADD R144, R144, 0x1, -R7 ;  /* 0x000000019090d824 */ /* 0x000fc400078e0a07 */
[----:B------:R-:W-:Y:S01]  /*1cb0*/  IMAD.HI.U32 R20, R4, R71, RZ ;  /* 0x0000004704147227 */ /* 0x000fe200078e00ff */
[----:B------:R-:W-:-:S03]  /*1cc0*/  ISETP.GT.U32.AND P5, PT, R7, R143, PT ;  /* 0x0000008f0700720c */ /* 0x000fc60003fa4070 */
[--C-:B------:R-:W-:Y:S01]  /*1cd0*/  @!P3 IMAD.IADD R19, R19, 0x1, -R7.reuse ;  /* 0x000000011313b824 */ /* 0x100fe200078e0a07 */
[----:B------:R-:W-:Y:S01]  /*1ce0*/  ISETP.GE.AND P3, PT, R23, RZ, PT ;  /* 0x000000ff1700720c */ /* 0x000fe20003f66270 */
[----:B------:R-:W-:Y:S01]  /*1cf0*/  IMAD.MOV R20, RZ, RZ, -R20 ;  /* 0x000000ffff147224 */ /* 0x000fe200078e0a14 */
[----:B------:R-:W-:Y:S01]  /*1d00*/  LOP3.LUT R23, R9, 0x64, RZ, 0xfc, !PT ;  /* 0x0000006409177812 */ /* 0x000fe200078efcff */
[----:B------:R-:W-:Y:S01]  /*1d10*/  @!P6 IMAD.IADD R70, R70, 0x1, -R7 ;  /* 0x000000014646e824 */ /* 0x000fe200078e0a07 */
[----:B------:R-:W-:Y:S01]  /*1d20*/  ISETP.GE.AND P6, PT, R24, RZ, PT ;  /* 0x000000ff1800720c */ /* 0x000fe20003fc6270 */
[----:B------:R-:W-:Y:S01]  /*1d30*/  @!P2 IMAD.MOV R142, RZ, RZ, -R142 ;  /* 0x000000ffff8ea224 */ /* 0x000fe200078e0a8e */
[----:B------:R-:W-:Y:S01]  /*1d40*/  IABS R148, R23 ;  /* 0x0000001700947213 */ /* 0x000fe20000000000 */
[C---:B------:R-:W-:Y:S01]  /*1d50*/  IMAD R71, R7.reuse, R20, R71 ;  /* 0x0000001407477224 */ /* 0x040fe200078e0247 */
[----:B------:R-:W-:Y:S01]  /*1d60*/  ISETP.GT.U32.AND P2, PT, R7, R70, PT ;  /* 0x000000460700720c */ /* 0x000fe20003f44070 */
[----:B------:R-:W-:Y:S01]  /*1d70*/  @!P5 IMAD.IADD R143, R143, 0x1, -R7 ;  /* 0x000000018f8fd824 */ /* 0x000fe200078e0a07 */
[----:B------:R-:W-:Y:S01]  /*1d80*/  LOP3.LUT R24, R9, 0x70, RZ, 0xfc, !PT ;  /* 0x0000007009187812 */ /* 0x000fe200078efcff */
[----:B------:R-:W-:-:S03]  /*1d90*/  IMAD.HI.U32 R20, R4, R148, RZ ;  /* 0x0000009404147227 */ /* 0x000fc600078e00ff */
[----:B------:R-:W-:Y:S01]  /*1da0*/  ISETP.GT.U32.AND P5, PT, R7, R143, PT ;  /* 0x0000008f0700720c */ /* 0x000fe20003fa4070 */
[----:B------:R-:W-:Y:S01]  /*1db0*/  IMAD.MOV R20, RZ, RZ, -R20 ;  /* 0x000000ffff147224 */ /* 0x000fe200078e0a14 */
[----:B------:R-:W-:Y:S01]  /*1dc0*/  IABS R77, R24 ;  /* 0x00000018004d7213 */ /* 0x000fe20000000000 */
[----:B------:R-:W-:-:S04]  /*1dd0*/  IMAD.HI.U32 R22, R4, R76, RZ ;  /* 0x0000004c04167227 */ /* 0x000fc800078e00ff */
[----:B------:R-:W-:Y:S01]  /*1de0*/  @!P4 IMAD.MOV R19, RZ, RZ, -R19 ;  /* 0x000000ffff13c224 */ /* 0x000fe200078e0a13 */
[C---:B------:R-:W-:Y:S01]  /*1df0*/  ISETP.GT.U32.AND P4, PT, R7.reuse, R71, PT ;  /* 0x000000470700720c */ /* 0x040fe20003f84070 */
[----:B------:R-:W-:Y:S02]  /*1e00*/  IMAD R148, R7, R20, R148 ;  /* 0x0000001407947224 */ /* 0x000fe400078e0294 */
[----:B------:R-:W-:Y:S02]  /*1e10*/  IMAD.MOV R22, RZ, RZ, -R22 ;  /* 0x000000ffff167224 */ /* 0x000fe400078e0a16 */
[----:B------:R-:W-:Y:S01]  /*1e20*/  @!P0 IMAD.MOV R18, RZ, RZ, -R18 ;  /* 0x000000ffff128224 */ /* 0x000fe200078e0a12 */
[----:B------:R-:W-:Y:S01]  /*1e30*/  ISETP.GE.AND P0, PT, R27, RZ, PT ;  /* 0x000000ff1b00720c */ /* 0x000fe20003f06270 */
[--C-:B------:R-:W-:Y:S01]  /*1e40*/  @!P2 IMAD.IADD R70, R70, 0x1, -R7.reuse ;  /* 0x000000014646a824 */ /* 0x100fe200078e0a07 */
[C---:B------:R-:W-:Y:S01]  /*1e50*/  ISETP.GT.U32.AND P2, PT, R7.reuse, R148, PT ;  /* 0x000000940700720c */ /* 0x040fe20003f44070 */
[----:B------:R-:W-:Y:S01]  /*1e60*/  IMAD R76, R7, R22, R76 ;  /* 0x00000016074c7224 */ /* 0x000fe200078e024c */
[----:B------:R-:W-:Y:S01]  /*1e70*/  LOP3.LUT R27, R9, 0x6c, RZ, 0xfc, !PT ;  /* 0x0000006c091b7812 */ /* 0x000fe200078efcff */
[----:B------:R-:W-:-:S02]  /*1e80*/  @!P5 IMAD.IADD R143, R143, 0x1, -R7 ;  /* 0x000000018f8fd824 */ /* 0x000fc400078e0a07 */
[----:B------:R-:W-:Y:S01]  /*1e90*/  @!P4 IMAD.IADD R71, R71, 0x1, -R7 ;  /* 0x000000014747c824 */ /* 0x000fe200078e0a07 */
[----:B------:R-:W-:Y:S01]  /*1ea0*/  IABS R149, R27 ;  /* 0x0000001b00957213 */ /* 0x000fe20000000000 */
[----:B------:R-:W-:Y:S01]  /*1eb0*/  @!P6 IMAD.MOV R143, RZ, RZ, -R143 ;  /* 0x000000ffff8fe224 */ /* 0x000fe200078e0a8f */
[----:B------:R-:W-:Y:S01]  /*1ec0*/  ISETP.GT.U32.AND P5, PT, R7, R76, PT ;  /* 0x0000004c0700720c */ /* 0x000fe20003fa4070 */
[----:B------:R-:W-:Y:S01]  /*1ed0*/  @!P3 IMAD.MOV R70, RZ, RZ, -R70 ;  /* 0x000000ffff46b224 */ /* 0x000fe200078e0a46 */
[----:B------:R-:W-:Y:S01]  /*1ee0*/  ISETP.GE.AND P4, PT, R23, RZ, PT ;  /* 0x000000ff1700720c */ /* 0x000fe20003f86270 */
[----:B------:R-:W-:Y:S01]  /*1ef0*/  IMAD.HI.U32 R20, R4, R149, RZ ;  /* 0x0000009504147227 */ /* 0x000fe200078e00ff */
[----:B------:R-:W-:-:S03]  /*1f00*/  LOP3.LUT R23, R9, 0x74, RZ, 0xfc, !PT ;  /* 0x0000007409177812 */ /* 0x000fc600078efcff */
[----:B------:R-:W-:Y:S01]  /*1f10*/  @!P2 IMAD.IADD R148, R148, 0x1, -R7 ;  /* 0x000000019494a824 */ /* 0x000fe200078e0a07 */
[----:B------:R-:W-:Y:S01]  /*1f20*/  ISETP.GT.U32.AND P2, PT, R7, R71, PT ;  /* 0x000000470700720c */ /* 0x000fe20003f44070 */
[----:B------:R-:W-:Y:S01]  /*1f30*/  IMAD.MOV R20, RZ, RZ, -R20 ;  /* 0x000000ffff147224 */ /* 0x000fe200078e0a14 */
[----:B------:R-:W-:Y:S01]  /*1f40*/  IABS R150, R23 ;  /* 0x0000001700967213 */ /* 0x000fe20000000000 */
[----:B------:R-:W-:Y:S01]  /*1f50*/  @!P0 IMAD.MOV R144, RZ, RZ, -R144 ;  /* 0x000000ffff908224 */ /* 0x000fe200078e0a90 */
[----:B------:R-:W-:Y:S01]  /*1f60*/  ISETP.GE.AND P0, PT, R25, RZ, PT ;  /* 0x000000ff1900720c */ /* 0x000fe20003f06270 */
[----:B------:R-:W-:Y:S01]  /*1f70*/  IMAD R149, R7, R20, R149 ;  /* 0x0000001407957224 */ /* 0x000fe200078e0295 */
[----:B------:R-:W-:Y:S01]  /*1f80*/  LOP3.LUT R25, R9, 0x78, RZ, 0xfc, !PT ;  /* 0x0000007809197812 */ /* 0x000fe200078efcff */
[----:B------:R-:W-:Y:S01]  /*1f90*/  @!P5 IMAD.IADD R76, R76, 0x1, -R7 ;  /* 0x000000014c4cd824 */ /* 0x000fe200078e0a07 */
[C---:B------:R-:W-:Y:S01]  /*1fa0*/  ISETP.GT.U32.AND P5, PT, R7.reuse, R148, PT ;  /* 0x000000940700720c */ /* 0x040fe20003fa4070 */
[----:B------:R-:W-:Y:S01]  /*1fb0*/  IMAD.HI.U32 R20, R4, R77, RZ ;  /* 0x0000004d04147227 */ /* 0x000fe200078e00ff */
[----:B------:R-:W-:-:S02]  /*1fc0*/  ISETP.GT.U32.AND P6, PT, R7, R149, PT ;  /* 0x000000950700720c */ /* 0x000fc40003fc4070 */
[----:B------:R-:W-:Y:S01]  /*1fd0*/  IABS R82, R25 ;  /* 0x0000001900527213 */ /* 0x000fe20000000000 */
[----:B------:R-:W-:Y:S01]  /*1fe0*/  @!P2 IMAD.IADD R71, R71, 0x1, -R7 ;  /* 0x000000014747a824 */ /* 0x000fe200078e0a07 */
[----:B------:R-:W-:Y:S01]  /*1ff0*/  ISETP.GT.U32.AND P3, PT, R7, R76, PT ;  /* 0x0000004c0700720c */ /* 0x000fe20003f64070 */
[----:B------:R-:W-:Y:S01]  /*2000*/  IMAD.MOV R20, RZ, RZ, -R20 ;  /* 0x000000ffff147224 */ /* 0x000fe200078e0a14 */
[----:B------:R-:W-:Y:S01]  /*2010*/  ISETP.GE.AND P2, PT, R26, RZ, PT ;  /* 0x000000ff1a00720c */ /* 0x000fe20003f46270 */
[----:B------:R-:W-:Y:S01]  /*2020*/  IMAD.HI.U32 R22, R4, R82, RZ ;  /* 0x0000005204167227 */ /* 0x000fe200078e00ff */
[----:B------:R-:W-:-:S03]  /*2030*/  LOP3.LUT R26, R9, 0x7c, RZ, 0xfc, !PT ;  /* 0x0000007c091a7812 */ /* 0x000fc600078efcff */
[----:B------:R-:W-:Y:S01]  /*2040*/  IMAD R77, R7, R20, R77 ;  /* 0x00000014074d7224 */ /* 0x000fe200078e024d */
[----:B------:R-:W-:Y:S01]  /*2050*/  IABS R151, R26 ;  /* 0x0000001a00977213 */ /* 0x000fe20000000000 */
[----:B------:R-:W-:-:S04]  /*2060*/  IMAD.HI.U32 R20, R4, R150, RZ ;  /* 0x0000009604147227 */ /* 0x000fc800078e00ff */
[----:B------:R-:W-:Y:S02]  /*2070*/  IMAD.MOV R22, RZ, RZ, -R22 ;  /* 0x000000ffff167224 */ /* 0x000fe400078e0a16 */
[--C-:B------:R-:W-:Y:S01]  /*2080*/  @!P6 IMAD.IADD R149, R149, 0x1, -R7.reuse ;  /* 0x000000019595e824 */ /* 0x100fe200078e0a07 */
[----:B------:R-:W-:Y:S01]  /*2090*/  ISETP.GE.AND P6, PT, R24, RZ, PT ;  /* 0x000000ff1800720c */ /* 0x000fe20003fc6270 */
[--C-:B------:R-:W-:Y:S01]  /*20a0*/  @!P3 IMAD.IADD R76, R76, 0x1, -R7.reuse ;  /* 0x000000014c4cb824 */ /* 0x100fe200078e0a07 */
[----:B------:R-:W-:Y:S01]  /*20b0*/  LOP3.LUT R24, R9, 0x80, RZ, 0xfc, !PT ;  /* 0x0000008009187812 */ /* 0x000fe200078efcff */
[----:B------:R-:W-:Y:S01]  /*20c0*/  IMAD.MOV R20, RZ, RZ, -R20 ;  /* 0x000000ffff147224 */ /* 0x000fe200078e0a14 */
[----:B------:R-:W-:Y:S01]  /*20d0*/  ISETP.GE.AND P3, PT, R27, RZ, PT ;  /* 0x000000ff1b00720c */ /* 0x000fe20003f66270 */
[C---:B------:R-:W-:Y:S01]  /*20e0*/  IMAD R82, R7.reuse, R22, R82 ;  /* 0x0000001607527224 */ /* 0x040fe200078e0252 */
[----:B------:R-:W-:Y:S01]  /*20f0*/  IABS R83, R24 ;  /* 0x0000001800537213 */ /* 0x000fe20000000000 */
[----:B------:R-:W-:Y:S01]  /*2100*/  @!P5 IMAD.IADD R148, R148, 0x1, -R7 ;  /* 0x000000019494d824 */ /* 0x000fe200078e0a07 */
[C---:B------:R-:W-:Y:S01]  /*2110*/  ISETP.GT.U32.AND P5, PT, R7.reuse, R77, PT ;  /* 0x0000004d0700720c */ /* 0x040fe20003fa4070 */
[----:B------:R-:W-:Y:S01]  /*2120*/  @!P0 IMAD.MOV R71, RZ, RZ, -R71 ;  /* 0x000000ffff478224 */ /* 0x000fe200078e0a47 */
[C---:B------:R-:W-:Y:S01]  /*2130*/  ISETP.GT.U32.AND P0, PT, R7.reuse, R149, PT ;  /* 0x000000950700720c */ /* 0x040fe20003f04070 */
[----:B------:R-:W-:Y:S01]  /*2140*/  IMAD R150, R7, R20, R150 ;  /* 0x0000001407967224 */ /* 0x000fe200078e0296 */
[----:B------:R-:W-:Y:S01]  /*2150*/  LOP3.LUT R27, R9, 0x84, RZ, 0xfc, !PT ;  /* 0x00000084091b7812 */ /* 0x000fe200078efcff */
[----:B------:R-:W-:Y:S01]  /*2160*/  @!P2 IMAD.MOV R76, RZ, RZ, -R76 ;  /* 0x000000ffff4ca224 */ /* 0x000fe200078e0a4c */
[----:B------:R-:W-:Y:S01]  /*2170*/  ISETP.GT.U32.AND P2, PT, R7, R82, PT ;  /* 0x000000520700720c */ /* 0x000fe20003f44070 */
[----:B------:R-:W-:Y:S01]  /*2180*/  IMAD.HI.U32 R20, R4, R151, RZ ;  /* 0x0000009704147227 */ /* 0x000fe200078e00ff */
[----:B------:R-:W-:-:S03]  /*2190*/  IABS R152, R27 ;  /* 0x0000001b00987213 */ /* 0x000fc60000000000 */
[----:B------:R-:W-:Y:S02]  /*21a0*/  IMAD.MOV R20, RZ, RZ, -R20 ;  /* 0x000000ffff147224 */ /* 0x000fe400078e0a14 */
[----:B------:R-:W-:Y:S01]  /*21b0*/  @!P5 IMAD.IADD R77, R77, 0x1, -R7 ;  /* 0x000000014d4dd824 */ /* 0x000fe200078e0a07 */
[C---:B------:R-:W-:Y:S01]  /*21c0*/  ISETP.GT.U32.AND P5, PT, R7.reuse, R150, PT ;  /* 0x000000960700720c */ /* 0x040fe20003fa4070 */
[----:B------:R-:W-:Y:S02]  /*21d0*/  IMAD R151, R7, R20, R151 ;  /* 0x0000001407977224 */ /* 0x000fe400078e0297 */
[----:B------:R-:W-:-:S04]  /*21e0*/  IMAD.HI.U32 R20, R4, R83, RZ ;  /* 0x0000005304147227 */ /* 0x000fc800078e00ff */
[--C-:B------:R-:W-:Y:S01]  /*21f0*/  @!P0 IMAD.IADD R149, R149, 0x1, -R7.reuse ;  /* 0x0000000195958824 */ /* 0x100fe200078e0a07 */
[----:B------:R-:W-:Y:S01]  /*2200*/  ISETP.GE.AND P0, PT, R23, RZ, PT ;  /* 0x000000ff1700720c */ /* 0x000fe20003f06270 */
[----:B------:R-:W-:Y:S01]  /*2210*/  IMAD.MOV R22, RZ, RZ, -R20 ;  /* 0x000000ffff167224 */ /* 0x000fe200078e0a14 */
[----:B------:R-:W-:Y:S01]  /*2220*/  LOP3.LUT R23, R9, 0x88, RZ, 0xfc, !PT ;  /* 0x0000008809177812 */ /* 0x000fe200078efcff */
[----:B------:R-:W-:Y:S01]  /*2230*/  @!P2 IMAD.IADD R82, R82, 0x1, -R7 ;  /* 0x000000015252a824 */ /* 0x000fe200078e0a07 */
[----:B------:R-:W-:Y:S01]  /*2240*/  ISETP.GE.AND P2, PT, R25, RZ, PT ;  /* 0x000000ff1900720c */ /* 0x000fe20003f46270 */
[----:B------:R-:W-:Y:S01]  /*2250*/  IMAD.HI.U32 R20, R4, R152, RZ ;  /* 0x0000009804147227 */ /* 0x000fe200078e00ff */
[----:B------:R-:W-:Y:S02]  /*2260*/  IABS R89, R23 ;  /* 0x0000001700597213 */ /* 0x000fe40000000000 */
[----:B------:R-:W-:Y:S01]  /*2270*/  LOP3.LUT R25, R9, 0x90, RZ, 0xfc, !PT ;  /* 0x0000009009197812 */ /* 0x000fe200078efcff */
[----:B------:R-:W-:Y:S01]  /*2280*/  @!P3 IMAD.MOV R149, RZ, RZ, -R149 ;  /* 0x000000ffff95b224 */ /* 0x000fe200078e0a95 */
[C---:B------:R-:W-:Y:S01]  /*2290*/  ISETP.GT.U32.AND P3, PT, R7.reuse, R82, PT ;  /* 0x000000520700720c */ /* 0x040fe20003f64070 */
[----:B------:R-:W-:Y:S01]  /*22a0*/  IMAD.MOV R20, RZ, RZ, -R20 ;  /* 0x000000ffff147224 */ /* 0x000fe200078e0a14 */
[----:B------:R-:W-:Y:S01]  /*22b0*/  IABS R88, R25 ;  /* 0x0000001900587213 */ /* 0x000fe20000000000 */
[----:B------:R-:W-:Y:S01]  /*22c0*/  @!P4 IMAD.MOV R148, RZ, RZ, -R148 ;  /* 0x000000ffff94c224 */ /* 0x000fe200078e0a94 */
[C---:B------:R-:W-:Y:S01]  /*22d0*/  ISETP.GT.U32.AND P4, PT, R7.reuse, R77, PT ;  /* 0x0000004d0700720c */ /* 0x040fe20003f84070 */
[----:B------:R-:W-:-:S02]  /*22e0*/  IMAD R152, R7, R20, R152 ;  /* 0x0000001407987224 */ /* 0x000fc400078e0298 */
[----:B------:R-:W-:-:S04]  /*22f0*/  IMAD.HI.U32 R20, R4, R89, RZ ;  /* 0x0000005904147227 */ /* 0x000fc800078e00ff */
[--C-:B------:R-:W-:Y:S02]  /*2300*/  @!P5 IMAD.IADD R150, R150, 0x1, -R7.reuse ;  /* 0x000000019696d824 */ /* 0x100fe400078e0a07 */
[----:B------:R-:W-:Y:S02]  /*2310*/  IMAD.MOV R20, RZ, RZ, -R20 ;  /* 0x000000ffff147224 */ /* 0x000fe400078e0a14 */
[----:B------:R-:W-:Y:S01]  /*2320*/  @!P3 IMAD.IADD R82, R82, 0x1, -R7 ;  /* 0x000000015252b824 */ /* 0x000fe200078e0a07 */
[C---:B------:R-:W-:Y:S01]  /*2330*/  ISETP.GT.U32.AND P5, PT, R7.reuse, R150, PT ;  /* 0x000000960700720c */ /* 0x040fe20003fa4070 */
[----:B------:R-:W-:Y:S01]  /*2340*/  IMAD R89, R7, R20, R89 ;  /* 0x0000001407597224 */ /* 0x000fe200078e0259 */
[----:B------:R-:W-:Y:S01]  /*2350*/  ISETP.GE.AND P3, PT, R24, RZ, PT ;  /* 0x000000ff1800720c */ /* 0x000fe20003f66270 */
[----:B------:R-:W-:Y:S01]  /*2360*/  @!P4 IMAD.IADD R77, R77, 0x1, -R7 ;  /* 0x000000014d4dc824 */ /* 0x000fe200078e0a07 */
[C---:B------:R-:W-:Y:S01]  /*2370*/  ISETP.GT.U32.AND P4, PT, R7.reuse, R151, PT ;  /* 0x000000970700720c */ /* 0x040fe20003f84070 */
[----:B------:R-:W-:Y:S01]  /*2380*/  @!P2 IMAD.MOV R82, RZ, RZ, -R82 ;  /* 0x000000ffff52a224 */ /* 0x000fe200078e0a52 */
[C---:B------:R-:W-:Y:S01]  /*2390*/  ISETP.GT.U32.AND P2, PT, R7.reuse, R89, PT ;  /* 0x000000590700720c */ /* 0x040fe20003f44070 */
[----:B------:R-:W-:Y:S01]  /*23a0*/  IMAD R83, R7, R22, R83 ;  /* 0x0000001607537224 */ /* 0x000fe200078e0253 */
[----:B------:R-:W-:Y:S01]  /*23b0*/  LOP3.LUT R22, R9, 0x8c, RZ, 0xfc, !PT ;  /* 0x0000008c09167812 */ /* 0x000fe200078efcff */
[----:B------:R-:W-:Y:S01]  /*23c0*/  @!P6 IMAD.MOV R77, RZ, RZ, -R77 ;  /* 0x000000ffff4de224 */ /* 0x000fe200078e0a4d */
[----:B------:R-:W-:-:S02]  /*23d0*/  ISETP.GE.AND P6, PT, R26, RZ, PT ;  /* 0x000000ff1a00720c */ /* 0x000fc40003fc6270 */
[----:B------:R-:W-:Y:S01]  /*23e0*/  IABS R153, R22 ;  /* 0x0000001600997213 */ /* 0x000fe20000000000 */
[--C-:B------:R-:W-:Y:S01]  /*23f0*/  @!P5 IMAD.IADD R150, R150, 0x1, -R7.reuse ;  /* 0x000000019696d824 */ /* 0x100fe200078e0a07 */
[----:B------:R-:W-:Y:S02]  /*2400*/  ISETP.GT.U32.AND P5, PT, R7, R83, PT ;  /* 0x000000530700720c */ /* 0x000fe40003fa4070 */
[----:B------:R-:W-:Y:S01]  /*2410*/  LOP3.LUT R26, R9, 0x94, RZ, 0xfc, !PT ;  /* 0x00000094091a7812 */ /* 0x000fe200078efcff */
[--C-:B------:R-:W-:Y:S02]  /*2420*/  @!P4 IMAD.IADD R151, R151, 0x1, -R7.reuse ;  /* 0x000000019797c824 */ /* 0x100fe400078e0a07 */
[----:B------:R-:W-:Y:S02]  /*2430*/  @!P2 IMAD.IADD R89, R89, 0x1, -R7 ;  /* 0x000000015959a824 */ /* 0x000fe400078e0a07 */
[----:B------:R-:W-:Y:S01]  /*2440*/  IMAD.HI.U32 R20, R4, R153, RZ ;  /* 0x0000009904147227 */ /* 0x000fe200078e00ff */
[----:B------:R-:W-:-:S02]  /*2450*/  ISETP.GT.U32.AND P4, PT, R7, R151, PT ;  /* 0x000000970700720c */ /* 0x000fc40003f84070 */
[C---:B------:R-:W-:Y:S01]  /*2460*/  ISETP.GT.U32.AND P2, PT, R7.reuse, R89, PT ;  /* 0x000000590700720c */ /* 0x040fe20003f44070 */
[----:B------:R-:W-:Y:S01]  /*2470*/  @!P0 IMAD.MOV R150, RZ, RZ, -R150 ;  /* 0x000000ffff968224 */ /* 0x000fe200078e0a96 */
[----:B------:R-:W-:Y:S01]  /*2480*/  ISETP.GT.U32.AND P0, PT, R7, R152, PT ;  /* 0x000000980700720c */ /* 0x000fe20003f04070 */
[----:B------:R-:W-:Y:S02]  /*2490*/  IMAD.MOV R24, RZ, RZ, -R20 ;  /* 0x000000ffff187224 */ /* 0x000fe400078e0a14 */
[----:B------:R-:W-:-:S04]  /*24a0*/  IMAD.HI.U32 R20, R4, R88, RZ ;  /* 0x0000005804147227 */ /* 0x000fc800078e00ff */
[--C-:B------:R-:W-:Y:S02]  /*24b0*/  @!P5 IMAD.IADD R83, R83, 0x1, -R7.reuse ;  /* 0x000000015353d824 */ /* 0x100fe400078e0a07 */
[----:B------:R-:W-:Y:S02]  /*24c0*/  IMAD.MOV R20, RZ, RZ, -R20 ;  /* 0x000000ffff147224 */ /* 0x000fe400078e0a14 */
[--C-:B------:R-:W-:Y:S01]  /*24d0*/  @!P4 IMAD.IADD R151, R151, 0x1, -R7.reuse ;  /* 0x000000019797c824 */ /* 0x100fe200078e0a07 */
[C---:B------:R-:W-:Y:S01]  /*24e0*/  ISETP.GT.U32.AND P5, PT, R7.reuse, R83, PT ;  /* 0x000000530700720c */ /* 0x040fe20003fa4070 */
[----:B------:R-:W-:Y:S01]  /*24f0*/  IMAD R88, R7, R20, R88 ;  /* 0x0000001407587224 */ /* 0x000fe200078e0258 */
[----:B------:R-:W-:Y:S01]  /*2500*/  ISETP.GE.AND P4, PT, R27, RZ, PT ;  /* 0x000000ff1b00720c */ /* 0x000fe20003f86270 */
[--C-:B------:R-:W-:Y:S01]  /*2510*/  @!P2 IMAD.IADD R89, R89, 0x1, -R7.reuse ;  /* 0x000000015959a824 */ /* 0x100fe200078e0a07 */
[----:B------:R-:W-:Y:S01]  /*2520*/  IABS R27, R35 ;  /* 0x00000023001b7213 */ /* 0x000fe20000000000 */
[----:B------:R-:W-:Y:S01]  /*2530*/  @!P0 IMAD.IADD R152, R152, 0x1, -R7 ;  /* 0x0000000198988824 */ /* 0x000fe200078e0a07 */
[----:B------:R-:W-:Y:S01]  /*2540*/  ISETP.GT.U32.AND P2, PT, R7, R88, PT ;  /* 0x000000580700720c */ /* 0x000fe20003f44070 */
[----:B------:R-:W-:Y:S01]  /*2550*/  @!P6 IMAD.MOV R151, RZ, RZ, -R151 ;  /* 0x000000ffff97e224 */ /* 0x000fe200078e0a97 */
[----:B------:R-:W-:Y:S01]  /*2560*/  ISETP.GE.AND P6, PT, R23, RZ, PT ;  /* 0x000000ff1700720c */ /* 0x000fe20003fc6270 */
[C---:B------:R-:W-:Y:S01]  /*2570*/  IMAD R153, R7.reuse, R24, R153 ;  /* 0x0000001807997224 */ /* 0x040fe200078e0299 */
[----:B------:R-:W-:Y:S01]  /*2580*/  IABS R23, R26 ;  /* 0x0000001a00177213 */ /* 0x000fe20000000000 */
[----:B------:R-:W-:Y:S01]  /*2590*/  IMAD.HI.U32 R24, R4, R29, RZ ;  /* 0x0000001d04187227 */ /* 0x000fe200078e00ff */
[----:B------:R-:W-:-:S03]  /*25a0*/  ISETP.GT.U32.AND P0, PT, R7, R152, PT ;  /* 0x000000980700720c */ /* 0x000fc60003f04070 */
[----:B------:R-:W-:Y:S01]  /*25b0*/  @!P5 IMAD.IADD R83, R83, 0x1, -R7 ;  /* 0x000000015353d824 */ /* 0x000fe200078e0a07 */
[----:B------:R-:W-:Y:S01]  /*25c0*/  ISETP.GE.AND P5, PT, R22, RZ, PT ;  /* 0x000000ff1600720c */ /* 0x000fe20003fa6270 */
[----:B------:R-:W-:-:S04]  /*25d0*/  IMAD.HI.U32 R22, R4, R23, RZ ;  /* 0x0000001704167227 */ /* 0x000fc800078e00ff */
[----:B------:R-:W-:Y:S01]  /*25e0*/  @!P3 IMAD.MOV R83, RZ, RZ, -R83 ;  /* 0x000000ffff53b224 */ /* 0x000fe200078e0a53 */
[----:B------:R-:W-:Y:S01]  /*25f0*/  ISETP.GE.AND P3, PT, R26, RZ, PT ;  /* 0x000000ff1a00720c */ /* 0x000fe20003f66270 */
[----:B------:R-:W-:Y:S01]  /*2600*/  IMAD.MOV R22, RZ, RZ, -R22 ;  /* 0x000000ffff167224 */ /* 0x000fe200078e0a16 */
[----:B------:R-:W-:Y:S01]  /*2610*/  IABS R26, R33 ;  /* 0x00000021001a7213 */ /* 0x000fe20000000000 */
[----:B------:R-:W-:Y:S02]  /*2620*/  @!P2 IMAD.IADD R88, R88, 0x1, -R7 ;  /* 0x000000015858a824 */ /* 0x000fe400078e0a07 */
[C---:B------:R-:W-:Y:S02]  /*2630*/  IMAD R20, R7.reuse, R22, R23 ;  /* 0x0000001607147224 */ /* 0x040fe400078e0217 */
[----:B------:R-:W-:Y:S01]  /*2640*/  @!P0 IMAD.IADD R152, R152, 0x1, -R7 ;  /* 0x0000000198988824 */ /* 0x000fe200078e0a07 */
[----:B------:R-:W-:Y:S01]  /*2650*/  ISETP.GT.U32.AND P2, PT, R7, R88, PT ;  /* 0x000000580700720c */ /* 0x000fe20003f44070 */
[----:B------:R-:W-:Y:S01]  /*2660*/  IMAD.HI.U32 R22, R4, R26, RZ ;  /* 0x0000001a04167227 */ /* 0x000fe200078e00ff */
[----:B------:R-:W-:-:S03]  /*2670*/  ISETP.GE.AND P0, PT, R25, RZ, PT ;  /* 0x000000ff1900720c */ /* 0x000fc60003f06270 */
[----:B------:R-:W-:Y:S01]  /*2680*/  @!P6 IMAD.MOV R89, RZ, RZ, -R89 ;  /* 0x000000ffff59e224 */ /* 0x000fe200078e0a59 */
[C---:B------:R-:W-:Y:S01]  /*2690*/  ISETP.GT.U32.AND P6, PT, R7.reuse, R20, PT ;  /* 0x000000140700720c */ /* 0x040fe20003fc4070 */
[----:B------:R-:W-:Y:S01]  /*26a0*/  @!P4 IMAD.MOV R152, RZ, RZ, -R152 ;  /* 0x000000ffff98c224 */ /* 0x000fe200078e0a98 */
[----:B------:R-:W-:Y:S01]  /*26b0*/  ISETP.GT.U32.AND P4, PT, R7, R153, PT ;  /* 0x000000990700720c */ /* 0x000fe20003f84070 */
[----:B------:R-:W-:-:S04]  /*26c0*/  IMAD.HI.U32 R23, R4, R27, RZ ;  /* 0x0000001b04177227 */ /* 0x000fc800078e00ff */
[----:B------:R-:W-:Y:S02]  /*26d0*/  IMAD.MOV R22, RZ, RZ, -R22 ;  /* 0x000000ffff167224 */ /* 0x000fe400078e0a16 */
[----:B------:R-:W-:Y:S02]  /*26e0*/  IMAD.MOV R28, RZ, RZ, -R23 ;  /* 0x000000ffff1c7224 */ /* 0x000fe400078e0a17 */
[C---:B------:R-:W-:Y:S02]  /*26f0*/  IMAD R22, R7.reuse, R22, R26 ;  /* 0x0000001607167224 */ /* 0x040fe400078e021a */
[----:B------:R-:W-:Y:S02]  /*2700*/  IMAD.MOV R30, RZ, RZ, -R24 ;  /* 0x000000ffff1e7224 */ /* 0x000fe400078e0a18 */
[----:B------:R-:W-:Y:S01]  /*2710*/  IMAD R24, R7, R28, R27 ;  /* 0x0000001c07187224 */ /* 0x000fe200078e021b */
[----:B------:R-:W-:Y:S01]  /*2720*/  LOP3.LUT R27, R9, 0xa8, RZ, 0xfc, !PT ;  /* 0x000000a8091b7812 */ /* 0x000fe200078efcff */
[----:B------:R-:W-:Y:S01]  /*2730*/  @!P2 IMAD.IADD R88, R88, 0x1, -R7 ;  /* 0x000000015858a824 */ /* 0x000fe200078e0a07 */
[----:B------:R-:W-:Y:S01]  /*2740*/  ISETP.GT.U32.AND P2, PT, R7, R22, PT ;  /* 0x000000160700720c */ /* 0x000fe20003f44070 */
[----:B------:R-:W-:-:S04]  /*2750*/  IMAD.HI.U32 R25, R4, R31, RZ ;  /* 0x0000001f04197227 */ /* 0x000fc800078e00ff */
[--C-:B------:R-:W-:Y:S01]  /*2760*/  @!P6 IMAD.IADD R20, R20, 0x1, -R7.reuse ;  /* 0x000000011414e824 */ /* 0x100fe200078e0a07 */
[----:B------:R-:W-:Y:S01]  /*2770*/  ISETP.GT.U32.AND P6, PT, R7, R24, PT ;  /* 0x000000180700720c */ /* 0x000fe20003fc4070 */
[----:B------:R-:W-:Y:S02]  /*2780*/  @!P4 IMAD.IADD R153, R153, 0x1, -R7 ;  /* 0x000000019999c824 */ /* 0x000fe400078e0a07 */
[----:B------:R-:W-:Y:S02]  /*2790*/  IMAD.MOV R32, RZ, RZ, -R25 ;  /* 0x000000ffff207224 */ /* 0x000fe400078e0a19 */
[----:B------:R-:W-:Y:S01]  /*27a0*/  IMAD R26, R7, R30, R29 ;  /* 0x0000001e071a7224 */ /* 0x000fe200078e021d */
[----:B------:R-:W-:Y:S01]  /*27b0*/  LOP3.LUT R29, R9, 0xac, RZ, 0xfc, !PT ;  /* 0x000000ac091d7812 */ /* 0x000fe200078efcff */
[C---:B------:R-:W-:Y:S01]  /*27c0*/  IMAD R28, R7.reuse, R32, R31 ;  /* 0x00000020071c7224 */ /* 0x040fe200078e021f */
[C---:B------:R-:W-:Y:S01]  /*27d0*/  ISETP.GT.U32.AND P4, PT, R7.reuse, R153, PT ;  /* 0x000000990700720c */ /* 0x040fe20003f84070 */
[----:B------:R-:W-:Y:S01]  /*27e0*/  @!P0 IMAD.MOV R88, RZ, RZ, -R88 ;  /* 0x000000ffff588224 */ /* 0x000fe200078e0a58 */
[----:B------:R-:W-:Y:S01]  /*27f0*/  IABS R32, R29 ;  /* 0x0000001d00207213 */ /* 0x000fe20000000000 */
[--C-:B------:R-:W-:Y:S01]  /*2800*/  @!P2 IMAD.IADD R22, R22, 0x1, -R7.reuse ;  /* 0x000000011616a824 */ /* 0x100fe200078e0a07 */
[C---:B------:R-:W-:Y:S01]  /*2810*/  ISETP.GT.U32.AND P0, PT, R7.reuse, R26, PT ;  /* 0x0000001a0700720c */ /* 0x040fe20003f04070 */
[----:B------:R-:W-:Y:S01]  /*2820*/  @!P6 IMAD.IADD R24, R24, 0x1, -R7 ;  /* 0x000000011818e824 */ /* 0x000fe200078e0a07 */
[----:B------:R-:W-:Y:S01]  /*2830*/  IABS R30, R27 ;  /* 0x0000001b001e7213 */ /* 0x000fe20000000000 */
[----:B------:R-:W-:Y:S01]  /*2840*/  IMAD.HI.U32 R25, R4, R32, RZ ;  /* 0x0000002004197227 */ /* 0x000fe200078e00ff */
[----:B------:R-:W-:-:S02]  /*2850*/  ISETP.GT.U32.AND P2, PT, R7, R20, PT ;  /* 0x000000140700720c */ /* 0x000fc40003f44070 */
[----:B------:R-:W-:Y:S01]  /*2860*/  ISETP.GT.U32.AND P6, PT, R7, R22, PT ;  /* 0x000000160700720c */ /* 0x000fe20003fc4070 */
[----:B------:R-:W-:Y:S01]  /*2870*/  IMAD.MOV R25, RZ, RZ, -R25 ;  /* 0x000000ffff197224 */ /* 0x000fe200078e0a19 */
[----:B------:R-:W-:Y:S01]  /*2880*/  LOP3.LUT R31, R9, 0xb0, RZ, 0xfc, !PT ;  /* 0x000000b0091f7812 */ /* 0x000fe200078efcff */
[----:B------:R-:W-:-:S03]  /*2890*/  IMAD.HI.U32 R23, R4, R30, RZ ;  /* 0x0000001e04177227 */ /* 0x000fc600078e00ff */
[----:B------:R-:W-:Y:S01]  /*28a0*/  IABS R34, R31 ;  /* 0x0000001f00227213 */ /* 0x000fe20000000000 */
[----:B------:R-:W-:Y:S01]  /*28b0*/  @!P4 IMAD.IADD R153, R153, 0x1, -R7 ;  /* 0x000000019999c824 */ /* 0x000fe200078e0a07 */
[----:B------:R-:W-:Y:S01]  /*28c0*/  ISETP.GE.AND P4, PT, R33, RZ, PT ;  /* 0x000000ff2100720c */ /* 0x000fe20003f86270 */
[----:B------:R-:W-:Y:S01]  /*28d0*/  IMAD R32, R7, R25, R32 ;  /* 0x0000001907207224 */ /* 0x000fe200078e0220 */
[----:B------:R-:W-:Y:S01]  /*28e0*/  LOP3.LUT R33, R9, 0xb4, RZ, 0xfc, !PT ;  /* 0x000000b409217812 */ /* 0x000fe200078efcff */
[----:B------:R-:W-:Y:S02]  /*28f0*/  IMAD.MOV R23, RZ, RZ, -R23 ;  /* 0x000000ffff177224 */ /* 0x000fe400078e0a17 */
[----:B------:R-:W-:Y:S01]  /*2900*/  @!P5 IMAD.MOV R153, RZ, RZ, -R153 ;  /* 0x000000ffff99d224 */ /* 0x000fe200078e0a99 */
[C---:B------:R-:W-:Y:S01]  /*2910*/  ISETP.GT.U32.AND P5, PT, R7.reuse, R24, PT ;  /* 0x000000180700720c */ /* 0x040fe20003fa4070 */
[--C-:B------:R-:W-:Y:S01]  /*2920*/  @!P0 IMAD.IADD R26, R26, 0x1, -R7.reuse ;  /* 0x000000011a1a8824 */ /* 0x100fe200078e0a07 */
[C---:B------:R-:W-:Y:S01]  /*2930*/  ISETP.GT.U32.AND P0, PT, R7.reuse, R32, PT ;  /* 0x000000200700720c */ /* 0x040fe20003f04070 */
[--C-:B------:R-:W-:Y:S01]  /*2940*/  @!P2 IMAD.IADD R20, R20, 0x1, -R7.reuse ;  /* 0x000000011414a824 */ /* 0x100fe200078e0a07 */
[C---:B------:R-:W-:Y:S01]  /*2950*/  ISETP.GT.U32.AND P2, PT, R7.reuse, R28, PT ;  /* 0x0000001c0700720c */ /* 0x040fe20003f44070 */
[----:B------:R-:W-:Y:S01]  /*2960*/  IMAD R30, R7, R23, R30 ;  /* 0x00000017071e7224 */ /* 0x000fe200078e021e */
[----:B------:R-:W-:Y:S01]  /*2970*/  IABS R36, R33 ;  /* 0x0000002100247213 */ /* 0x000fe20000000000 */
[----:B------:R-:W-:-:S02]  /*2980*/  @!P6 IMAD.IADD R22, R22, 0x1, -R7 ;  /* 0x000000011616e824 */ /* 0x000fc400078e0a07 */
[----:B------:R-:W-:Y:S01]  /*2990*/  @!P3 IMAD.MOV R20, RZ, RZ, -R20 ;  /* 0x000000ffff14b224 */ /* 0x000fe200078e0a14 */
[C---:B------:R-:W-:Y:S01]  /*29a0*/  ISETP.GT.U32.AND P6, PT, R7.reuse, R30, PT ;  /* 0x0000001e0700720c */ /* 0x040fe20003fc4070 */
[----:B------:R-:W-:Y:S01]  /*29b0*/  IMAD.HI.U32 R23, R4, R34, RZ ;  /* 0x0000002204177227 */ /* 0x000fe200078e00ff */
[----:B------:R-:W-:-:S03]  /*29c0*/  ISETP.GT.U32.AND P3, PT, R7, R26, PT ;  /* 0x0000001a0700720c */ /* 0x000fc60003f64070 */
[----:B------:R-:W-:Y:S02]  /*29d0*/  IMAD.MOV R25, RZ, RZ, -R23 ;  /* 0x000000ffff197224 */ /* 0x000fe400078e0a17 */
[--C-:B------:R-:W-:Y:S01]  /*29e0*/  @!P5 IMAD.IADD R24, R24, 0x1, -R7.reuse ;  /* 0x000000011818d824 */ /* 0x100fe200078e0a07 */
[----:B------:R-:W-:Y:S01]  /*29f0*/  ISETP.GE.AND P5, PT, R35, RZ, PT ;  /* 0x000000ff2300720c */ /* 0x000fe20003fa6270 */
[--C-:B------:R-:W-:Y:S01]  /*2a00*/  @!P0 IMAD.IADD R32, R32, 0x1, -R7.reuse ;  /* 0x0000000120208824 */ /* 0x100fe200078e0a07 */
[----:B------:R-:W-:Y:S01]  /*2a10*/  LOP3.LUT R35, R9, 0xd4, RZ, 0xfc, !PT ;  /* 0x000000d409237812 */ /* 0x000fe200078efcff */
[--C-:B------:R-:W-:Y:S01]  /*2a20*/  @!P2 IMAD.IADD R28, R28, 0x1, -R7.reuse ;  /* 0x000000011c1ca824 */ /* 0x100fe200078e0a07 */
[----:B------:R-:W-:Y:S01]  /*2a30*/  ISETP.GE.AND P2, PT, R37, RZ, PT ;  /* 0x000000ff2500720c */ /* 0x000fe20003f46270 */
[----:B------:R-:W-:Y:S01]  /*2a40*/  IMAD R34, R7, R25, R34 ;  /* 0x0000001907227224 */ /* 0x000fe200078e0222 */
[----:B------:R-:W-:Y:S01]  /*2a50*/  LOP3.LUT R25, R9, 0xb8, RZ, 0xfc, !PT ;  /* 0x000000b809197812 */ /* 0x000fe200078efcff */
[----:B------:R-:W-:Y:S01]  /*2a60*/  @!P4 IMAD.MOV R22, RZ, RZ, -R22 ;  /* 0x000000ffff16c224 */ /* 0x000fe200078e0a16 */
[C---:B------:R-:W-:Y:S01]  /*2a70*/  ISETP.GT.U32.AND P4, PT, R7.reuse, R32, PT ;  /* 0x000000200700720c */ /* 0x040fe20003f84070 */
[--C-:B------:R-:W-:Y:S01]  /*2a80*/  @!P6 IMAD.IADD R30, R30, 0x1, -R7.reuse ;  /* 0x000000011e1ee824 */ /* 0x100fe200078e0a07 */
[C---:B------:R-:W-:Y:S01]  /*2a90*/  ISETP.GT.U32.AND P6, PT, R7.reuse, R28, PT ;  /* 0x0000001c0700720c */ /* 0x040fe20003fc4070 */
[----:B------:R-:W-:Y:S01]  /*2aa0*/  @!P3 IMAD.IADD R26, R26, 0x1, -R7 ;  /* 0x000000011a1ab824 */ /* 0x000fe200078e0a07 */
[----:B------:R-:W-:Y:S01]  /*2ab0*/  ISETP.GT.U32.AND P3, PT, R7, R34, PT ;  /* 0x000000220700720c */ /* 0x000fe20003f64070 */
[----:B------:R-:W-:Y:S01]  /*2ac0*/  IMAD.HI.U32 R23, R4, R36, RZ ;  /* 0x0000002404177227 */ /* 0x000fe200078e00ff */
[----:B------:R-:W-:-:S02]  /*2ad0*/  IABS R38, R25 ;  /* 0x0000001900267213 */ /* 0x000fc40000000000 */
[----:B------:R-:W-:Y:S01]  /*2ae0*/  ISETP.GT.U32.AND P0, PT, R7, R30, PT ;  /* 0x0000001e0700720c */ /* 0x000fe20003f04070 */
[----:B------:R-:W-:Y:S01]  /*2af0*/  IMAD.MOV R23, RZ, RZ, -R23 ;  /* 0x000000ffff177224 */ /* 0x000fe200078e0a17 */
[----:B------:R-:W-:Y:S01]  /*2b00*/  IABS R52, R35 ;  /* 0x0000002300347213 */ /* 0x000fe20000000000 */
[----:B------:R-:W-:Y:S01]  /*2b10*/  @!P5 IMAD.MOV R24, RZ, RZ, -R24 ;  /* 0x000000ffff18d224 */ /* 0x000fe200078e0a18 */
[----:B------:R-:W-:Y:S01]  /*2b20*/  ISETP.GE.AND P5, PT, R39, RZ, PT ;  /* 0x000000ff2700720c */ /* 0x000fe20003fa6270 */
[----:B------:R-:W-:Y:S01]  /*2b30*/  IMAD R36, R7, R23, R36 ;  /* 0x0000001707247224 */ /* 0x000fe200078e0224 */
[C---:B------:R-:W-:Y:S01]  /*2b40*/  LOP3.LUT R37, R9.reuse, 0xe0, RZ, 0xfc, !PT ;  /* 0x000000e009257812 */ /* 0x040fe200078efcff */
[----:B------:R-:W-:Y:S01]  /*2b50*/  IMAD.HI.U32 R23, R4, R38, RZ ;  /* 0x0000002604177227 */ /* 0x000fe200078e00ff */
[----:B------:R-:W-:Y:S02]  /*2b60*/  LOP3.LUT R39, R9, 0xe4, RZ, 0xfc, !PT ;  /* 0x000000e409277812 */ /* 0x000fe400078efcff */
[----:B------:R-:W-:Y:S01]  /*2b70*/  IABS R58, R37 ;  /* 0x00000025003a7213 */ /* 0x000fe20000000000 */
[--C-:B------:R-:W-:Y:S01]  /*2b80*/  @!P4 IMAD.IADD R32, R32, 0x1, -R7.reuse ;  /* 0x000000012020c824 */ /* 0x100fe200078e0a07 */
[----:B------:R-:W-:Y:S01]  /*2b90*/  ISETP.GE.AND P4, PT, R29, RZ, PT ;  /* 0x000000ff1d00720c */ /* 0x000fe20003f86270 */
[----:B------:R-:W-:Y:S01]  /*2ba0*/  @!P6 IMAD.IADD R28, R28, 0x1, -R7 ;  /* 0x000000011c1ce824 */ /* 0x000fe200078e0a07 */
[----:B------:R-:W-:Y:S01]  /*2bb0*/  ISETP.GE.AND P6, PT, R27, RZ, PT ;  /* 0x000000ff1b00720c */ /* 0x000fe20003fc6270 */
[----:B------:R-:W-:Y:S01]  /*2bc0*/  IMAD.MOV R23, RZ, RZ, -R23 ;  /* 0x000000ffff177224 */ /* 0x000fe200078e0a17 */
[----:B------:R-:W-:Y:S01]  /*2bd0*/  LOP3.LUT R27, R9, 0xbc, RZ, 0xfc, !PT ;  /* 0x000000bc091b7812 */ /* 0x000fe200078efcff */
[----:B------:R-:W-:Y:S01]  /*2be0*/  @!P3 IMAD.IADD R34, R34, 0x1, -R7 ;  /* 0x000000012222b824 */ /* 0x000fe200078e0a07 */
[----:B------:R-:W-:Y:S01]  /*2bf0*/  ISETP.GE.AND P3, PT, R31, RZ, PT ;  /* 0x000000ff1f00720c */ /* 0x000fe20003f66270 */
[C---:B------:R-:W-:Y:S01]  /*2c00*/  IMAD R38, R7.reuse, R23, R38 ;  /* 0x0000001707267224 */ /* 0x040fe200078e0226 */
[----:B------:R-:W-:Y:S01]  /*2c10*/  IABS R40, R27 ;  /* 0x0000001b00287213 */ /* 0x000fe20000000000 */
[----:B------:R-:W-:Y:S01]  /*2c20*/  @!P2 IMAD.MOV R26, RZ, RZ, -R26 ;  /* 0x000000ffff1aa224 */ /* 0x000fe200078e0a1a */
[C---:B------:R-:W-:Y:S01]  /*2c30*/  ISETP.GT.U32.AND P2, PT, R7.reuse, R34, PT ;  /* 0x000000220700720c */ /* 0x040fe20003f44070 */
[----:B------:R-:W-:Y:S01]  /*2c40*/  @!P5 IMAD.MOV R28, RZ, RZ, -R28 ;  /* 0x000000ffff1cd224 */ /* 0x000fe200078e0a1c */
[----:B------:R-:W-:Y:S01]  /*2c50*/  ISETP.GT.U32.AND P5, PT, R7, R38, PT ;  /* 0x000000260700720c */ /* 0x000fe20003fa4070 */
[----:B------:R-:W-:Y:S01]  /*2c60*/  IMAD.HI.U32 R23, R4, R40, RZ ;  /* 0x0000002804177227 */ /* 0x000fe200078e00ff */
[----:B------:R-:W-:-:S02]  /*2c70*/  LOP3.LUT R29, R9, 0xc0, RZ, 0xfc, !PT ;  /* 0x000000c0091d7812 */ /* 0x000fc400078efcff */
[----:B------:R-:W-:Y:S01]  /*2c80*/  LOP3.LUT R31, R9, 0xcc, RZ, 0xfc, !PT ;  /* 0x000000cc091f7812 */ /* 0x000fe200078efcff */
[----:B------:R-:W-:Y:S01]  /*2c90*/  @!P4 IMAD.MOV R32, RZ, RZ, -R32 ;  /* 0x000000ffff20c224 */ /* 0x000fe200078e0a20 */
[----:B------:R-:W-:Y:S01]  /*2ca0*/  ISETP.GE.AND P4, PT, R25, RZ, PT ;  /* 0x000000ff1900720c */ /* 0x000fe20003f86270 */
[----:B------:R-:W-:Y:S01]  /*2cb0*/  IMAD.MOV R25, RZ, RZ, -R23 ;  /* 0x000000ffff197224 */ /* 0x000fe200078e0a17 */
[----:B------:R-:W-:Y:S01]  /*2cc0*/  IABS R42, R29 ;  /* 0x0000001d002a7213 */ /* 0x000fe20000000000 */
[--C-:B------:R-:W-:Y:S01]  /*2cd0*/  @!P0 IMAD.IADD R30, R30, 0x1, -R7.reuse ;  /* 0x000000011e1e8824 */ /* 0x100fe200078e0a07 */
[C---:B------:R-:W-:Y:S01]  /*2ce0*/  ISETP.GT.U32.AND P0, PT, R7.reuse, R36, PT ;  /* 0x000000240700720c */ /* 0x040fe20003f04070 */
[--C-:B------:R-:W-:Y:S01]  /*2cf0*/  @!P2 IMAD.IADD R34, R34, 0x1, -R7.reuse ;  /* 0x000000012222a824 */ /* 0x100fe200078e0a07 */
[----:B------:R-:W-:Y:S01]  /*2d00*/  IABS R48, R31 ;  /* 0x0000001f00307213 */ /* 0x000fe20000000000 */
[----:B------:R-:W-:Y:S01]  /*2d10*/  IMAD R40, R7, R25, R40 ;  /* 0x0000001907287224 */ /* 0x000fe200078e0228 */
[----:B------:R-:W-:Y:S01]  /*2d20*/  LOP3.LUT R25, R9, 0xc4, RZ, 0xfc, !PT ;  /* 0x000000c409197812 */ /* 0x000fe200078efcff */
[----:B------:R-:W-:Y:S01]  /*2d30*/  @!P5 IMAD.IADD R38, R38, 0x1, -R7 ;  /* 0x000000012626d824 */ /* 0x000fe200078e0a07 */
[----:B------:R-:W-:Y:S01]  /*2d40*/  ISETP.GE.AND P2, PT, R27, RZ, PT ;  /* 0x000000ff1b00720c */ /* 0x000fe20003f46270 */
[----:B------:R-:W-:Y:S01]  /*2d50*/  @!P3 IMAD.MOV R34, RZ, RZ, -R34 ;  /* 0x000000ffff22b224 */ /* 0x000fe200078e0a22 */
[C---:B------:R-:W-:Y:S01]  /*2d60*/  ISETP.GT.U32.AND P3, PT, R7.reuse, R40, PT ;  /* 0x000000280700720c */ /* 0x040fe20003f64070 */
[----:B------:R-:W-:Y:S01]  /*2d70*/  IMAD.HI.U32 R23, R4, R42, RZ ;  /* 0x0000002a04177227 */ /* 0x000fe200078e00ff */
[----:B------:R-:W-:-:S02]  /*2d80*/  ISETP.GT.U32.AND P5, PT, R7, R38, PT ;  /* 0x000000260700720c */ /* 0x000fc40003fa4070 */
[----:B------:R-:W-:Y:S01]  /*2d90*/  IABS R44, R25 ;  /* 0x00000019002c7213 */ /* 0x000fe20000000000 */
[----:B------:R-:W-:Y:S01]  /*2da0*/  IMAD.MOV R23, RZ, RZ, -R23 ;  /* 0x000000ffff177224 */ /* 0x000fe200078e0a17 */
[----:B------:R-:W-:Y:S01]  /*2db0*/  IABS R60, R39 ;  /* 0x00000027003c7213 */ /* 0x000fe20000000000 */
[--C-:B------:R-:W-:Y:S02]  /*2dc0*/  @!P0 IMAD.IADD R36, R36, 0x1, -R7.reuse ;  /* 0x0000000124248824 */ /* 0x100fe400078e0a07 */
[----:B------:R-:W-:Y:S01]  /*2dd0*/  IMAD R42, R7, R23, R42 ;  /* 0x00000017072a7224 */ /* 0x000fe200078e022a */
[----:B------:R-:W-:Y:S01]  /*2de0*/  LOP3.LUT R23, R9, 0xc8, RZ, 0xfc, !PT ;  /* 0x000000c809177812 */ /* 0x000fe200078efcff */
[----:B------:R-:W-:Y:S01]  /*2df0*/  @!P6 IMAD.MOV R30, RZ, RZ, -R30 ;  /* 0x000000ffff1ee224 */ /* 0x000fe200078e0a1e */
[----:B------:R-:W-:Y:S01]  /*2e00*/  ISETP.GT.U32.AND P0, PT, R7, R36, PT ;  /* 0x000000240700720c */ /* 0x000fe20003f04070 */
[--C-:B------:R-:W-:Y:S01]  /*2e10*/  @!P3 IMAD.IADD R40, R40, 0x1, -R7.reuse ;  /* 0x000000012828b824 */ /* 0x100fe200078e0a07 */
[----:B------:R-:W-:Y:S01]  /*2e20*/  IABS R46, R23 ;  /* 0x00000017002e7213 */ /* 0x000fe20000000000 */
[----:B------:R-:W-:Y:S01]  /*2e30*/  @!P5 IMAD.IADD R38, R38, 0x1, -R7 ;  /* 0x000000012626d824 */ /* 0x000fe200078e0a07 */
[----:B------:R-:W-:Y:S01]  /*2e40*/  ISETP.GE.AND P5, PT, R23, RZ, PT ;  /* 0x000000ff1700720c */ /* 0x000fe20003fa6270 */
[----:B------:R-:W-:Y:S01]  /*2e50*/  IMAD.HI.U32 R23, R4, R44, RZ ;  /* 0x0000002c04177227 */ /* 0x000fe200078e00ff */
[----:B------:R-:W-:-:S02]  /*2e60*/  ISETP.GT.U32.AND P3, PT, R7, R40, PT ;  /* 0x000000280700720c */ /* 0x000fc40003f64070 */
[----:B------:R-:W-:Y:S01]  /*2e70*/  ISETP.GE.AND P6, PT, R33, RZ, PT ;  /* 0x000000ff2100720c */ /* 0x000fe20003fc6270 */
[----:B------:R-:W-:Y:S01]  /*2e80*/  @!P4 IMAD.MOV R38, RZ, RZ, -R38 ;  /* 0x000000ffff26c224 */ /* 0x000fe200078e0a26 */
[----:B------:R-:W-:Y:S01]  /*2e90*/  ISETP.GT.U32.AND P4, PT, R7, R42, PT ;  /* 0x0000002a0700720c */ /* 0x000fe20003f84070 */
[----:B------:R-:W-:Y:S01]  /*2ea0*/  IMAD.MOV R23, RZ, RZ, -R23 ;  /* 0x000000ffff177224 */ /* 0x000fe200078e0a17 */
[----:B------:R-:W-:Y:S01]  /*2eb0*/  LOP3.LUT R33, R9, 0xd0, RZ, 0xfc, !PT ;  /* 0x000000d009217812 */ /* 0x000fe200078efcff */
[----:B------:R-:W-:Y:S01]  /*2ec0*/  @!P0 IMAD.IADD R36, R36, 0x1, -R7 ;  /* 0x0000000124248824 */ /* 0x000fe200078e0a07 */
[----:B------:R-:W-:Y:S01]  /*2ed0*/  ISETP.GE.AND P0, PT, R29, RZ, PT ;  /* 0x000000ff1d00720c */ /* 0x000fe20003f06270 */
[----:B------:R-:W-:Y:S01]  /*2ee0*/  IMAD R44, R7, R23, R44 ;  /* 0x00000017072c7224 */ /* 0x000fe200078e022c */
[----:B------:R-:W-:Y:S01]  /*2ef0*/  IABS R50, R33 ;  /* 0x0000002100327213 */ /* 0x000fe20000000000 */
[----:B------:R-:W-:-:S04]  /*2f00*/  IMAD.HI.U32 R23, R4, R46, RZ ;  /* 0x0000002e04177227 */ /* 0x000fc800078e00ff */
[--C-:B------:R-:W-:Y:S01]  /*2f10*/  @!P3 IMAD.IADD R40, R40, 0x1, -R7.reuse ;  /* 0x000000012828b824 */ /* 0x100fe200078e0a07 */
[----:B------:R-:W-:Y:S01]  /*2f20*/  ISETP.GT.U32.AND P3, PT, R7, R44, PT ;  /* 0x0000002c0700720c */ /* 0x000fe20003f64070 */
[----:B------:R-:W-:Y:S02]  /*2f30*/  @!P4 IMAD.IADD R42, R42, 0x1, -R7 ;  /* 0x000000012a2ac824 */ /* 0x000fe400078e0a07 */
[----:B------:R-:W-:Y:S01]  /*2f40*/  @!P6 IMAD.MOV R36, RZ, RZ, -R36 ;  /* 0x000000ffff24e224 */ /* 0x000fe200078e0a24 */
[----:B------:R-:W-:Y:S01]  /*2f50*/  ISETP.GE.AND P6, PT, R25, RZ, PT ;  /* 0x000000ff1900720c */ /* 0x000fe20003fc6270 */
[----:B------:R-:W-:Y:S01]  /*2f60*/  IMAD.HI.U32 R25, R4, R48, RZ ;  /* 0x0000003004197227 */ /* 0x000fe200078e00ff */
[----:B------:R-:W-:-:S03]  /*2f70*/  ISETP.GT.U32.AND P4, PT, R7, R42, PT ;  /* 0x0000002a0700720c */ /* 0x000fc60003f84070 */
[----:B------:R-:W-:Y:S02]  /*2f80*/  IMAD.MOV R29, RZ, RZ, -R23 ;  /* 0x000000ffff1d7224 */ /* 0x000fe400078e0a17 */
[----:B------:R-:W-:-:S04]  /*2f90*/  IMAD.HI.U32 R23, R4, R50, RZ ;  /* 0x0000003204177227 */ /* 0x000fc800078e00ff */
[----:B------:R-:W-:Y:S02]  /*2fa0*/  @!P3 IMAD.IADD R44, R44, 0x1, -R7 ;  /* 0x000000012c2cb824 */ /* 0x000fe400078e0a07 */
[----:B------:R-:W-:Y:S02]  /*2fb0*/  IMAD.MOV R25, RZ, RZ, -R25 ;  /* 0x000000ffff197224 */ /* 0x000fe400078e0a19 */
[C---:B------:R-:W-:Y:S01]  /*2fc0*/  IMAD R46, R7.reuse, R29, R46 ;  /* 0x0000001d072e7224 */ /* 0x040fe200078e022e */
[----:B------:R-:W-:Y:S01]  /*2fd0*/  ISETP.GT.U32.AND P3, PT, R7, R44, PT ;  /* 0x0000002c0700720c */ /* 0x000fe20003f64070 */
[----:B------:R-:W-:Y:S01]  /*2fe0*/  IMAD.HI.U32 R27, R4, R52, RZ ;  /* 0x00000034041b7227 */ /* 0x000fe200078e00ff */
[----:B------:R-:W-:-:S03]  /*2ff0*/  LOP3.LUT R29, R9, 0xd8, RZ, 0xfc, !PT ;  /* 0x000000d8091d7812 */ /* 0x000fc600078efcff */
[----:B------:R-:W-:Y:S01]  /*3000*/  IMAD.MOV R23, RZ, RZ, -R23 ;  /* 0x000000ffff177224 */ /* 0x000fe200078e0a17 */
[----:B------:R-:W-:Y:S01]  /*3010*/  IABS R54, R29 ;  /* 0x0000001d00367213 */ /* 0x000fe20000000000 */
[C---:B------:R-:W-:Y:S02]  /*3020*/  IMAD R48, R7.reuse, R25, R48 ;  /* 0x0000001907307224 */ /* 0x040fe400078e0230 */
[----:B------:R-:W-:Y:S01]  /*3030*/  @!P4 IMAD.IADD R42, R42, 0x1, -R7 ;  /* 0x000000012a2ac824 */ /* 0x000fe200078e0a07 */
[C---:B------:R-:W-:Y:S01]  /*3040*/  ISETP.GT.U32.AND P4, PT, R7.reuse, R46, PT ;  /* 0x0000002e0700720c */ /* 0x040fe20003f84070 */
[----:B------:R-:W-:Y:S02]  /*3050*/  IMAD.MOV R27, RZ, RZ, -R27 ;  /* 0x000000ffff1b7224 */ /* 0x000fe400078e0a1b */
[C---:B------:R-:W-:Y:S02]  /*3060*/  IMAD R50, R7.reuse, R23, R50 ;  /* 0x0000001707327224 */ /* 0x040fe400078e0232 */
[----:B------:R-:W-:Y:S01]  /*3070*/  @!P2 IMAD.MOV R40, RZ, RZ, -R40 ;  /* 0x000000ffff28a224 */ /* 0x000fe200078e0a28 */
[C---:B------:R-:W-:Y:S01]  /*3080*/  ISETP.GT.U32.AND P2, PT, R7.reuse, R48, PT ;  /* 0x000000300700720c */ /* 0x040fe20003f44070 */
[----:B------:R-:W-:Y:S01]  /*3090*/  IMAD R52, R7, R27, R52 ;  /* 0x0000001b07347224 */ /* 0x000fe200078e0234 */
[----:B------:R-:W-:Y:S01]  /*30a0*/  LOP3.LUT R27, R9, 0xdc, RZ, 0xfc, !PT ;  /* 0x000000dc091b7812 */ /* 0x000fe200078efcff */
[----:B------:R-:W-:Y:S01]  /*30b0*/  @!P0 IMAD.MOV R42, RZ, RZ, -R42 ;  /* 0x000000ffff2a8224 */ /* 0x000fe200078e0a2a */
[C---:B------:R-:W-:Y:S01]  /*30c0*/  ISETP.GT.U32.AND P0, PT, R7.reuse, R50, PT ;  /* 0x000000320700720c */ /* 0x040fe20003f04070 */
[--C-:B------:R-:W-:Y:S01]  /*30d0*/  @!P3 IMAD.IADD R44, R44, 0x1, -R7.reuse ;  /* 0x000000012c2cb824 */ /* 0x100fe200078e0a07 */
[----:B------:R-:W-:Y:S01]  /*30e0*/  ISETP.GT.U32.AND P3, PT, R7, R52, PT ;  /* 0x000000340700720c */ /* 0x000fe20003f64070 */
[----:B------:R-:W-:Y:S01]  /*30f0*/  @!P4 IMAD.IADD R46, R46, 0x1, -R7 ;  /* 0x000000012e2ec824 */ /* 0x000fe200078e0a07 */
[----:B------:R-:W-:Y:S01]  /*3100*/  IABS R56, R27 ;  /* 0x0000001b00387213 */ /* 0x000fe20000000000 */
[----:B------:R-:W-:Y:S01]  /*3110*/  IMAD.HI.U32 R23, R4, R54, RZ ;  /* 0x0000003604177227 */ /* 0x000fe200078e00ff */
[----:B------:R-:W-:-:S02]  /*3120*/  ISETP.GE.AND P4, PT, R31, RZ, PT ;  /* 0x000000ff1f00720c */ /* 0x000fc40003f86270 */
[----:B------:R-:W-:Y:S01]  /*3130*/  LOP3.LUT R31, R9, 0xf8, RZ, 0xfc, !PT ;  /* 0x000000f8091f7812 */ /* 0x000fe200078efcff */
[----:B------:R-:W-:Y:S01]  /*3140*/  @!P2 IMAD.IADD R48, R48, 0x1, -R7 ;  /* 0x000000013030a824 */ /* 0x000fe200078e0a07 */
[C---:B------:R-:W-:Y:S01]  /*3150*/  ISETP.GT.U32.AND P2, PT, R7.reuse, R46, PT ;  /* 0x0000002e0700720c */ /* 0x040fe20003f44070 */
[----:B------:R-:W-:Y:S01]  /*3160*/  IMAD.MOV R23, RZ, RZ, -R23 ;  /* 0x000000ffff177224 */ /* 0x000fe200078e0a17 */
[----:B------:R-:W-:Y:S01]  /*3170*/  IABS R72, R31 ;  /* 0x0000001f00487213 */ /* 0x000fe20000000000 */
[--C-:B------:R-:W-:Y:S01]  /*3180*/  @!P0 IMAD.IADD R50, R50, 0x1, -R7.reuse ;  /* 0x0000000132328824 */ /* 0x100fe200078e0a07 */
[C---:B------:R-:W-:Y:S01]  /*3190*/  ISETP.GT.U32.AND P0, PT, R7.reuse, R48, PT ;  /* 0x000000300700720c */ /* 0x040fe20003f04070 */
[----:B------:R-:W-:Y:S02]  /*31a0*/  @!P3 IMAD.IADD R52, R52, 0x1, -R7 ;  /* 0x000000013434b824 */ /* 0x000fe400078e0a07 */
[C---:B------:R-:W-:Y:S01]  /*31b0*/  IMAD R54, R7.reuse, R23, R54 ;  /* 0x0000001707367224 */ /* 0x040fe200078e0236 */
[----:B------:R-:W-:Y:S01]  /*31c0*/  ISETP.GT.U32.AND P3, PT, R7, R50, PT ;  /* 0x000000320700720c */ /* 0x000fe20003f64070 */
[----:B------:R-:W-:-:S04]  /*31d0*/  IMAD.HI.U32 R23, R4, R56, RZ ;  /* 0x0000003804177227 */ /* 0x000fc800078e00ff */
[----:B------:R-:W-:Y:S02]  /*31e0*/  IMAD.MOV R23, RZ, RZ, -R23 ;  /* 0x000000ffff177224 */ /* 0x000fe400078e0a17 */
[--C-:B------:R-:W-:Y:S01]  /*31f0*/  @!P2 IMAD.IADD R46, R46, 0x1, -R7.reuse ;  /* 0x000000012e2ea824 */ /* 0x100fe200078e0a07 */
[C---:B------:R-:W-:Y:S01]  /*3200*/  ISETP.GT.U32.AND P2, PT, R7.reuse, R54, PT ;  /* 0x000000360700720c */ /* 0x040fe20003f44070 */
[C---:B------:R-:W-:Y:S02]  /*3210*/  IMAD R56, R7.reuse, R23, R56 ;  /* 0x0000001707387224 */ /* 0x040fe400078e0238 */
[----:B------:R-:W-:Y:S02]  /*3220*/  @!P5 IMAD.MOV R46, RZ, RZ, -R46 ;  /* 0x000000ffff2ed224 */ /* 0x000fe400078e0a2e */
[----:B------:R-:W-:Y:S01]  /*3230*/  @!P3 IMAD.IADD R50, R50, 0x1, -R7 ;  /* 0x000000013232b824 */ /* 0x000fe200078e0a07 */
[----:B------:R-:W-:Y:S01]  /*3240*/  ISETP.GT.U32.AND P3, PT, R7, R56, PT ;  /* 0x000000380700720c */ /* 0x000fe20003f64070 */
[----:B------:R-:W-:-:S04]  /*3250*/  IMAD.HI.U32 R23, R4, R58, RZ ;  /* 0x0000003a04177227 */ /* 0x000fc800078e00ff */
[----:B------:R-:W-:Y:S02]  /*3260*/  IMAD.MOV R23, RZ, RZ, -R23 ;  /* 0x000000ffff177224 */ /* 0x000fe400078e0a17 */
[--C-:B------:R-:W-:Y:S01]  /*3270*/  @!P2 IMAD.IADD R54, R54, 0x1, -R7.reuse ;  /* 0x000000013636a824 */ /* 0x100fe200078e0a07 */
[----:B------:R-:W-:Y:S01]  /*3280*/  ISETP.GE.AND P2, PT, R29, RZ, PT ;  /* 0x000000ff1d00720c */ /* 0x000fe20003f46270 */
[----:B------:R-:W-:Y:S01]  /*3290*/  IMAD.HI.U32 R25, R4, R60, RZ ;  /* 0x0000003c04197227 */ /* 0x000fe200078e00ff */
[----:B------:R-:W-:Y:S02]  /*32a0*/  LOP3.LUT R29, R9, 0xe8, RZ, 0xfc, !PT ;  /* 0x000000e8091d7812 */ /* 0x000fe400078efcff */
[C---:B------:R-:W-:Y:S01]  /*32b0*/  ISETP.GT.U32.AND P5, PT, R7.reuse, R54, PT ;  /* 0x000000360700720c */ /* 0x040fe20003fa4070 */
[----:B------:R-:W-:Y:S01]  /*32c0*/  @!P3 IMAD.IADD R56, R56, 0x1, -R7 ;  /* 0x000000013838b824 */ /* 0x000fe200078e0a07 */
[----:B------:R-:W-:Y:S01]  /*32d0*/  IABS R62, R29 ;  /* 0x0000001d003e7213 */ /* 0x000fe20000000000 */
[----:B------:R-:W-:-:S02]  /*32e0*/  IMAD R58, R7, R23, R58 ;  /* 0x00000017073a7224 */ /* 0x000fc400078e023a */
[----:B------:R-:W-:Y:S01]  /*32f0*/  IMAD.MOV R25, RZ, RZ, -R25 ;  /* 0x000000ffff197224 */ /* 0x000fe200078e0a19 */
[----:B------:R-:W-:Y:S01]  /*3300*/  ISETP.GT.U32.AND P3, PT, R7, R56, PT ;  /* 0x000000380700720c */ /* 0x000fe20003f64070 */
[----:B------:R-:W-:Y:S01]  /*3310*/  @!P0 IMAD.IADD R48, R48, 0x1, -R7 ;  /* 0x0000000130308824 */ /* 0x000fe200078e0a07 */
[----:B------:R-:W-:Y:S01]  /*3320*/  ISETP.GE.AND P0, PT, R33, RZ, PT ;  /* 0x000000ff2100720c */ /* 0x000fe20003f06270 */
[----:B------:R-:W-:Y:S01]  /*3330*/  IMAD R60, R7, R25, R60 ;  /* 0x00000019073c7224 */ /* 0x000fe200078e023c */
[----:B------:R-:W-:Y:S01]  /*3340*/  LOP3.LUT R33, R9, 0xec, RZ, 0xfc, !PT ;  /* 0x000000ec09217812 */ /* 0x000fe200078efcff */
[----:B------:R-:W-:-:S03]  /*3350*/  IMAD.HI.U32 R9, R4, R62, RZ ;  /* 0x0000003e04097227 */ /* 0x000fc600078e00ff */
[----:B------:R-:W-:Y:S01]  /*3360*/  IABS R64, R33 ;  /* 0x0000002100407213 */ /* 0x000fe20000000000 */
[----:B------:R-:W-:Y:S01]  /*3370*/  @!P5 IMAD.IADD R54, R54, 0x1, -R7 ;  /* 0x000000013636d824 */ /* 0x000fe200078e0a07 */
[C---:B------:R-:W-:Y:S01]  /*3380*/  ISETP.GT.U32.AND P5, PT, R7.reuse, R58, PT ;  /* 0x0000003a0700720c */ /* 0x040fe20003fa4070 */
[----:B------:R-:W-:Y:S02]  /*3390*/  IMAD.MOV R9, RZ, RZ, -R9 ;  /* 0x000000ffff097224 */ /* 0x000fe400078e0a09 */
[----:B------:R-:W-:Y:S01]  /*33a0*/  @!P3 IMAD.IADD R56, R56, 0x1, -R7 ;  /* 0x000000013838b824 */ /* 0x000fe200078e0a07 */
[C---:B------:R-:W-:Y:S01]  /*33b0*/  ISETP.GT.U32.AND P3, PT, R7.reuse, R60, PT ;  /* 0x0000003c0700720c */ /* 0x040fe20003f64070 */
[C---:B------:R-:W-:Y:S02]  /*33c0*/  IMAD R62, R7.reuse, R9, R62 ;  /* 0x00000009073e7224 */ /* 0x040fe400078e023e */
[----:B------:R-:W-:Y:S01]  /*33d0*/  @!P6 IMAD.MOV R44, RZ, RZ, -R44 ;  /* 0x000000ffff2ce224 */ /* 0x000fe200078e0a2c */
[----:B------:R-:W-:Y:S01]  /*33e0*/  ISETP.GT.U32.AND P6, PT, R7, R52, PT ;  /* 0x000000340700720c */ /* 0x000fe20003fc4070 */
[----:B------:R-:W-:-:S04]  /*33f0*/  IMAD.HI.U32 R25, R4, R68, RZ ;  /* 0x0000004404197227 */ /* 0x000fc800078e00ff */
[--C-:B------:R-:W-:Y:S01]  /*3400*/  @!P5 IMAD.IADD R58, R58, 0x1, -R7.reuse ;  /* 0x000000013a3ad824 */ /* 0x100fe200078e0a07 */
[----:B------:R-:W-:Y:S01]  /*3410*/  ISETP.GT.U32.AND P5, PT, R7, R62, PT ;  /* 0x0000003e0700720c */ /* 0x000fe20003fa4070 */
[----:B------:R-:W-:Y:S02]  /*3420*/  @!P0 IMAD.MOV R50, RZ, RZ, -R50 ;  /* 0x000000ffff328224 */ /* 0x000fe400078e0a32 */
[----:B------:R-:W-:Y:S01]  /*3430*/  @!P3 IMAD.IADD R60, R60, 0x1, -R7 ;  /* 0x000000013c3cb824 */ /* 0x000fe200078e0a07 */
[----:B------:R-:W-:Y:S01]  /*3440*/  ISETP.GE.AND P3, PT, R27, RZ, PT ;  /* 0x000000ff1b00720c */ /* 0x000fe20003f66270 */
[----:B------:R-:W-:-:S03]  /*3450*/  IMAD.HI.U32 R9, R4, R64, RZ ;  /* 0x0000004004097227 */ /* 0x000fc600078e00ff */
[----:B------:R-:W-:Y:S01]  /*3460*/  ISETP.GT.U32.AND P0, PT, R7, R60, PT ;  /* 0x0000003c0700720c */ /* 0x000fe20003f04070 */
[----:B------:R-:W-:-:S04]  /*3470*/  IMAD.HI.U32 R23, R4, R66, RZ ;  /* 0x0000004204177227 */ /* 0x000fc800078e00ff */
[----:B------:R-:W-:-:S04]  /*3480*/  IMAD.HI.U32 R4, R4, R72, RZ ;  /* 0x0000004804047227 */ /* 0x000fc800078e00ff */
[----:B------:R-:W-:Y:S02]  /*3490*/  IMAD.MOV R25, RZ, RZ, -R25 ;  /* 0x000000ffff197224 */ /* 0x000fe400078e0a19 */
[--C-:B------:R-:W-:Y:S01]  /*34a0*/  @!P6 IMAD.IADD R52, R52, 0x1, -R7.reuse ;  /* 0x000000013434e824 */ /* 0x100fe200078e0a07 */
[----:B------:R-:W-:Y:S01]  /*34b0*/  ISETP.GE.AND P6, PT, R35, RZ, PT ;  /* 0x000000ff2300720c */ /* 0x000fe20003fc6270 */
[----:B------:R-:W-:Y:S02]  /*34c0*/  @!P5 IMAD.IADD R62, R62, 0x1, -R7 ;  /* 0x000000013e3ed824 */ /* 0x000fe400078e0a07 */
[----:B------:R-:W-:Y:S02]  /*34d0*/  IMAD.MOV R4, RZ, RZ, -R4 ;  /* 0x000000ffff047224 */ /* 0x000fe400078e0a04 */
[C---:B------:R-:W-:Y:S01]  /*34e0*/  IMAD R68, R7.reuse, R25, R68 ;  /* 0x0000001907447224 */ /* 0x040fe200078e0244 */
[----:B------:R-:W-:Y:S01]  /*34f0*/  ISETP.GT.U32.AND P5, PT, R7, R62, PT ;  /* 0x0000003e0700720c */ /* 0x000fe20003fa4070 */
[----:B------:R-:W-:-:S02]  /*3500*/  IMAD.MOV R9, RZ, RZ, -R9 ;  /* 0x000000ffff097224 */ /* 0x000fc400078e0a09 */
[----:B------:R-:W-:Y:S02]  /*3510*/  IMAD.MOV R23, RZ, RZ, -R23 ;  /* 0x000000ffff177224 */ /* 0x000fe400078e0a17 */
[----:B------:R-:W-:Y:S01]  /*3520*/  IMAD R72, R7, R4, R72 ;  /* 0x0000000407487224 */ /* 0x000fe200078e0248 */
[----:B------:R-:W-:Y:S01]  /*3530*/  LOP3.LUT R4, R3, 0x1f, RZ, 0xc0, !PT ;  /* 0x0000001f03047812 */ /* 0x000fe200078ec0ff */
[----:B------:R-:W-:Y:S01]  /*3540*/  @!P3 IMAD.MOV R56, RZ, RZ, -R56 ;  /* 0x000000ffff38b224 */ /* 0x000fe200078e0a38 */
[C---:B------:R-:W-:Y:S01]  /*3550*/  ISETP.GT.U32.AND P3, PT, R7.reuse, R68, PT ;  /* 0x000000440700720c */ /* 0x040fe20003f64070 */
[C---:B------:R-:W-:Y:S02]  /*3560*/  IMAD R64, R7.reuse, R9, R64 ;  /* 0x0000000907407224 */ /* 0x040fe400078e0240 */
[C---:B------:R-:W-:Y:S02]  /*3570*/  IMAD R66, R7.reuse, R23, R66 ;  /* 0x0000001707427224 */ /* 0x040fe400078e0242 */
[----:B------:R-:W-:Y:S01]  /*3580*/  @!P0 IMAD.IADD R60, R60, 0x1, -R7 ;  /* 0x000000013c3c8824 */ /* 0x000fe200078e0a07 */
[C---:B------:R-:W-:Y:S01]  /*3590*/  ISETP.GT.U32.AND P0, PT, R7.reuse, R72, PT ;  /* 0x000000480700720c */ /* 0x040fe20003f04070 */
[----:B------:R-:W-:Y:S01]  /*35a0*/  @!P6 IMAD.MOV R52, RZ, RZ, -R52 ;  /* 0x000000ffff34e224 */ /* 0x000fe200078e0a34 */
[C---:B------:R-:W-:Y:S01]  /*35b0*/  ISETP.GT.U32.AND P6, PT, R7.reuse, R64, PT ;  /* 0x000000400700720c */ /* 0x040fe20003fc4070 */
[----:B------:R-:W-:Y:S01]  /*35c0*/  @!P2 IMAD.MOV R54, RZ, RZ, -R54 ;  /* 0x000000ffff36a224 */ /* 0x000fe200078e0a36 */
[----:B------:R-:W-:Y:S01]  /*35d0*/  ISETP.GT.U32.AND P2, PT, R7, R66, PT ;  /* 0x000000420700720c */ /* 0x000fe20003f44070 */
[----:B-----5:R-:W-:-:S02]  /*35e0*/  IMAD R9, R133, R124, RZ ;  /* 0x0000007c85097224 */ /* 0x020fc400078e02ff */
[----:B------:R-:W-:Y:S01]  /*35f0*/  @!P5 IMAD.IADD R62, R62, 0x1, -R7 ;  /* 0x000000013e3ed824 */ /* 0x000fe200078e0a07 */
[----:B------:R-:W-:Y:S01]  /*3600*/  ISETP.GE.AND P5, PT, R39, RZ, PT ;  /* 0x000000ff2700720c */ /* 0x000fe20003fa6270 */
[----:B------:R-:W-:Y:S02]  /*3610*/  IMAD R23, R124, 0x2, R9 ;  /* 0x000000027c177824 */ /* 0x000fe400078e0209 */
[----:B------:R-:W-:Y:S02]  /*3620*/  @!P3 IMAD.IADD R68, R68, 0x1, -R7 ;  /* 0x000000014444b824 */ /* 0x000fe400078e0a07 */
[----:B------:R-:W-:Y:S01]  /*3630*/  @!P4 IMAD.MOV R48, RZ, RZ, -R48 ;  /* 0x000000ffff30c224 */ /* 0x000fe200078e0a30 */
[C---:B------:R-:W-:Y:S01]  /*3640*/  ISETP.GT.U32.AND P4, PT, R7.reuse, R58, PT ;  /* 0x0000003a0700720c */ /* 0x040fe20003f84070 */
[----:B------:R-:W-:Y:S02]  /*3650*/  IMAD R25, R124, 0x2, R23 ;  /* 0x000000027c197824 */ /* 0x000fe400078e0217 */
[--C-:B------:R-:W-:Y:S01]  /*3660*/  @!P0 IMAD.IADD R72, R72, 0x1, -R7.reuse ;  /* 0x0000000148488824 */ /* 0x100fe200078e0a07 */
[----:B------:R-:W-:Y:S01]  /*3670*/  ISETP.GT.U32.AND P0, PT, R7, R68, PT ;  /* 0x000000440700720c */ /* 0x000fe20003f04070 */
[--C-:B------:R-:W-:Y:S01]  /*3680*/  @!P6 IMAD.IADD R64, R64, 0x1, -R7.reuse ;  /* 0x000000014040e824 */ /* 0x100fe200078e0a07 */
[----:B------:R-:W-:Y:S01]  /*3690*/  ISETP.GE.AND P6, PT, R29, RZ, PT ;  /* 0x000000ff1d00720c */ /* 0x000fe20003fc6270 */
[----:B------:R-:W-:-:S02]  /*36a0*/  @!P2 IMAD.IADD R66, R66, 0x1, -R7 ;  /* 0x000000014242a824 */ /* 0x000fc400078e0a07 */
[C---:B------:R-:W-:Y:S01]  /*36b0*/  IMAD R35, R124.reuse, 0x2, R25 ;  /* 0x000000027c237824 */ /* 0x040fe200078e0219 */
[C---:B------:R-:W-:Y:S01]  /*36c0*/  ISETP.GT.U32.AND P2, PT, R7.reuse, R64, PT ;  /* 0x000000400700720c */ /* 0x040fe20003f44070 */
[----:B------:R-:W-:Y:S01]  /*36d0*/  @!P5 IMAD.MOV R60, RZ, RZ, -R60 ;  /* 0x000000ffff3cd224 */ /* 0x000fe200078e0a3c */
[C---:B------:R-:W-:Y:S01]  /*36e0*/  ISETP.GT.U32.AND P3, PT, R7.reuse, R66, PT ;  /* 0x000000420700720c */ /* 0x040fe20003f64070 */
[----:B------:R-:W-:Y:S01]  /*36f0*/  IMAD R27, R124, 0x2, R35 ;  /* 0x000000027c1b7824 */ /* 0x000fe200078e0223 */
[----:B------:R-:W-:Y:S01]  /*3700*/  ISETP.GT.U32.AND P5, PT, R7, R72, PT ;  /* 0x000000480700720c */ /* 0x000fe20003fa4070 */
[----:B------:R-:W-:Y:S01]  /*3710*/  @!P4 IMAD.IADD R58, R58, 0x1, -R7 ;  /* 0x000000013a3ac824 */ /* 0x000fe200078e0a07 */
[----:B------:R-:W-:Y:S01]  /*3720*/  ISETP.GE.AND P4, PT, R37, RZ, PT ;  /* 0x000000ff2500720c */ /* 0x000fe20003f86270 */
[----:B------:R-:W-:Y:S02]  /*3730*/  IMAD R29, R124, 0x2, R27 ;  /* 0x000000027c1d7824 */ /* 0x000fe400078e021b */
[----:B------:R-:W-:Y:S01]  /*3740*/  @!P0 IMAD.IADD R68, R68, 0x1, -R7 ;  /* 0x0000000144448824 */ /* 0x000fe200078e0a07 */
[----:B------:R-:W-:Y:S01]  /*3750*/  ISETP.GE.AND P0, PT, R31, RZ, PT ;  /* 0x000000ff1f00720c */ /* 0x000fe20003f06270 */
[----:B------:R-:W-:-:S02]  /*3760*/  IMAD R31, R124, 0x2, R29 ;  /* 0x000000027c1f7824 */ /* 0x000fc400078e021d */
[----:B------:R-:W-:Y:S01]  /*3770*/  @!P2 IMAD.IADD R64, R64, 0x1, -R7 ;  /* 0x000000014040a824 */ /* 0x000fe200078e0a07 */
[----:B------:R-:W-:Y:S01]  /*3780*/  ISETP.GE.AND P2, PT, R41, RZ, PT ;  /* 0x000000ff2900720c */ /* 0x000fe20003f46270 */
[----:B------:R-:W-:Y:S02]  /*3790*/  IMAD R37, R124, 0x4, R31 ;  /* 0x000000047c257824 */ /* 0x000fe400078e021f */
[--C-:B------:R-:W-:Y:S01]  /*37a0*/  @!P3 IMAD.IADD R66, R66, 0x1, -R7.reuse ;  /* 0x000000014242b824 */ /* 0x100fe200078e0a07 */
[----:B------:R-:W-:Y:S01]  /*37b0*/  ISETP.GE.AND P3, PT, R43, RZ, PT ;  /* 0x000000ff2b00720c */ /* 0x000fe20003f66270 */
[----:B------:R-:W-:Y:S01]  /*37c0*/  @!P5 IMAD.IADD R72, R72, 0x1, -R7 ;  /* 0x000000014848d824 */ /* 0x000fe200078e0a07 */
[----:B------:R-:W-:Y:S01]  /*37d0*/  LOP3.LUT R7, RZ, R21, RZ, 0x33, !PT ;  /* 0x00000015ff077212 */ /* 0x000fe200078e33ff */
[----:B------:R-:W-:Y:S01]  /*37e0*/  @!P6 IMAD.MOV R62, RZ, RZ, -R62 ;  /* 0x000000ffff3ee224 */ /* 0x000fe200078e0a3e */
[----:B------:R-:W-:Y:S01]  /*37f0*/  ISETP.NE.AND P6, PT, R21, RZ, PT ;  /* 0x000000ff1500720c */ /* 0x000fe20003fc5270 */
[----:B------:R-:W-:-:S02]  /*3800*/  IMAD R21, R124, 0x2, R37 ;  /* 0x000000027c157824 */ /* 0x000fc400078e0225 */
[----:B------:R-:W-:Y:S01]  /*3810*/  @!P4 IMAD.MOV R58, RZ, RZ, -R58 ;  /* 0x000000ffff3ac224 */ /* 0x000fe200078e0a3a */
[----:B------:R-:W-:Y:S01]  /*3820*/  ISETP.GE.AND P4, PT, R33, RZ, PT ;  /* 0x000000ff2100720c */ /* 0x000fe20003f86270 */
[----:B------:R-:W-:Y:S01]  /*3830*/  IMAD R39, R124, 0x2, R21 ;  /* 0x000000027c277824 */ /* 0x000fe200078e0215 */
[C---:B------:R-:W-:Y:S01]  /*3840*/  SEL R105, R7.reuse, R42, !P6 ;  /* 0x0000002a07697207 */ /* 0x040fe20007000000 */
[----:B------:R-:W-:Y:S01]  /*3850*/  IMAD R185, R4, R125, RZ ;  /* 0x0000007d04b97224 */ /* 0x000fe200078e02ff */
[C---:B------:R-:W-:Y:S01]  /*3860*/  SEL R57, R7.reuse, R15, !P6 ;  /* 0x0000000f07397207 */ /* 0x040fe20007000000 */
[C---:B------:R-:W-:Y:S01]  /*3870*/  IMAD R41, R124.reuse, 0x2, R39 ;  /* 0x000000027c297824 */ /* 0x040fe200078e0227 */
[----:B------:R-:W-:Y:S01]  /*3880*/  SEL R160, R7, R44, !P6 ;  /* 0x0000002c07a07207 */ /* 0x000fe20007000000 */
[----:B------:R-:W-:Y:S01]  /*3890*/  @!P0 IMAD.MOV R72, RZ, RZ, -R72 ;  /* 0x000000ffff488224 */ /* 0x000fe200078e0a48 */
[----:B---3--:R-:W-:Y:S01]  /*38a0*/  IADD3 R184, P5, PT, R185, UR10, RZ ;  /* 0x0000000ab9b87c10 */ /* 0x008fe2000ffbe0ff */
[----:B------:R-:W-:Y:S01]  /*38b0*/  IMAD R15, R124, 0x2, R41 ;  /* 0x000000027c0f7824 */ /* 0x000fe200078e0229 */
[C---:B------:R-:W-:Y:S01]  /*38c0*/  IADD3 R42, P0, PT, R6.reuse, UR8, RZ ;  /* 0x00000008062a7c10 */ /* 0x040fe2000ff1e0ff */
[----:B------:R-:W-:Y:S01]  /*38d0*/  @!P2 IMAD.MOV R66, RZ, RZ, -R66 ;  /* 0x000000ffff42a224 */ /* 0x000fe200078e0a42 */
[----:B------:R-:W-:Y:S01]  /*38e0*/  SEL R45, R7, R8, !P6 ;  /* 0x00000008072d7207 */ /* 0x000fe20007000000 */
[----:B------:R-:W-:Y:S01]  /*38f0*/  @!P4 IMAD.MOV R64, RZ, RZ, -R64 ;  /* 0x000000ffff40c224 */ /* 0x000fe200078e0a40 */
[----:B------:R-:W-:Y:S01]  /*3900*/  LEA.HI.X.SX32 R44, R6, UR9, 0x1, P0 ;  /* 0x00000009062c7c11 */ /* 0x000fe200080f0eff */
[----:B------:R-:W-:Y:S01]  /*3910*/  @!P3 IMAD.MOV R68, RZ, RZ, -R68 ;  /* 0x000000ffff44b224 */ /* 0x000fe200078e0a44 */
[----:B------:R-:W-:Y:S01]  /*3920*/  LEA.HI.X.SX32 R185, R185, UR11, 0x1, P5 ;  /* 0x0000000bb9b97c11 */ /* 0x000fe2000a8f0eff */
[----:B------:R-:W-:Y:S01]  /*3930*/  IMAD R43, R124, 0x2, R15 ;  /* 0x000000027c2b7824 */ /* 0x000fe200078e020f */
[----:B------:R-:W-:Y:S01]  /*3940*/  SEL R51, R7, R12, !P6 ;  /* 0x0000000c07337207 */ /* 0x000fe20007000000 */
[----:B------:R-:W0:Y:S01]  /*3950*/  LDCU UR8, c[0x0][0x3b0] ;  /* 0x00007600ff0877ac */ /* 0x000e220008000800 */
[----:B------:R-:W-:-:S02]  /*3960*/  IADD3 R6, P4, PT, R9, R42, RZ ;  /* 0x0000002a09067210 */ /* 0x000fc40007f9e0ff */
[----:B------:R-:W-:Y:S01]  /*3970*/  IADD3 R8, P5, PT, R27, R42, RZ ;  /* 0x0000002a1b087210 */ /* 0x000fe20007fbe0ff */
[----:B------:R-:W-:Y:S01]  /*3980*/  UIADD3 UR10, UPT, UPT, UR15, 0x5000, URZ ;  /* 0x000050000f0a7890 */ /* 0x000fe2000fffe0ff */
[----:B------:R-:W-:Y:S02]  /*3990*/  SEL R47, R7, R10, !P6 ;  /* 0x0000000a072f7207 */ /* 0x000fe40007000000 */
[-C--:B------:R-:W-:Y:S02]  /*39a0*/  IADD3 R12, P3, PT, R15, R42.reuse, RZ ;  /* 0x0000002a0f0c7210 */ /* 0x080fe40007f7e0ff */
[----:B------:R-:W-:Y:S02]  /*39b0*/  IADD3 R10, P0, PT, R37, R42, RZ ;  /* 0x0000002a250a7210 */ /* 0x000fe40007f1e0ff */
[C---:B------:R-:W-:Y:S02]  /*39c0*/  SEL R49, R7.reuse, R11, !P6 ;  /* 0x0000000b07317207 */ /* 0x040fe40007000000 */
[----:B------:R-:W-:-:S02]  /*39d0*/  SEL R55, R7, R14, !P6 ;  /* 0x0000000e07377207 */ /* 0x000fc40007000000 */
[C---:B------:R-:W-:Y:S02]  /*39e0*/  SEL R59, R7.reuse, R16, !P6 ;  /* 0x00000010073b7207 */ /* 0x040fe40007000000 */
[----:B------:R-:W-:Y:S02]  /*39f0*/  SEL R159, R7, R40, !P6 ;  /* 0x00000028079f7207 */ /* 0x000fe40007000000 */
[-C--:B------:R-:W-:Y:S02]  /*3a00*/  LEA.HI.X.SX32 R9, R9, R44.reuse, 0x1, P4 ;  /* 0x0000002c09097211 */ /* 0x080fe400020f0eff */
[----:B------:R-:W-:Y:S02]  /*3a10*/  LEA.HI.X.SX32 R11, R27, R44, 0x1, P5 ;  /* 0x0000002c1b0b7211 */ /* 0x000fe400028f0eff */
[C---:B------:R-:W-:Y:S02]  /*3a20*/  SEL R119, R7.reuse, R119, !P6 ;  /* 0x0000007707777207 */ /* 0x040fe40007000000 */
[----:B------:R-:W-:-:S02]  /*3a30*/  SEL R120, R7, R120, !P6 ;  /* 0x0000007807787207 */ /* 0x000fc40007000000 */
[C---:B------:R-:W-:Y:S02]  /*3a40*/  SEL R123, R7.reuse, R123, !P6 ;  /* 0x0000007b077b7207 */ /* 0x040fe40007000000 */
[C---:B------:R-:W-:Y:S02]  /*3a50*/  SEL R126, R7.reuse, R126, !P6 ;  /* 0x0000007e077e7207 */ /* 0x040fe40007000000 */
[C---:B------:R-:W-:Y:S02]  /*3a60*/  SEL R53, R7.reuse, R13, !P6 ;  /* 0x0000000d07357207 */ /* 0x040fe40007000000 */
[C---:B------:R-:W-:Y:S02]  /*3a70*/  SEL R129, R7.reuse, R129, !P6 ;  /* 0x0000008107817207 */ /* 0x040fe40007000000 */
        /* <DEDUP_REMOVED lines=32> */
[C---:B------:R-:W-:Y:S01]  /*3c80*/  SEL R158, R7.reuse, R36, !P6 ;  /* 0x00000024079e7207 */ /* 0x040fe20007000000 */
[----:B------:R-:W-:Y:S01]  /*3c90*/  IMAD R36, R124, 0x2, R43 ;  /* 0x000000027c247824 */ /* 0x000fe200078e022b */
        /* <DEDUP_REMOVED lines=14> */
[----:B------:R-:W-:Y:S02]  /*3d80*/  SEL R40, R7, R5, !P6 ;  /* 0x0000000507287207 */ /* 0x000fe40007000000 */
[-C--:B------:R-:W-:Y:S02]  /*3d90*/  IADD3 R14, P4, PT, R23, R42.reuse, RZ ;  /* 0x0000002a170e7210 */ /* 0x080fe40007f9e0ff */
[----:B------:R-:W-:-:S02]  /*3da0*/  IADD3 R16, P5, PT, R29, R42, RZ ;  /* 0x0000002a1d107210 */ /* 0x000fc40007fbe0ff */
[-C--:B------:R-:W-:Y:S02]  /*3db0*/  LEA.HI.X.SX32 R15, R15, R44.reuse, 0x1, P3 ;  /* 0x0000002c0f0f7211 */ /* 0x080fe400018f0eff */
[----:B------:R-:W-:Y:S02]  /*3dc0*/  LEA.HI R7, R3, 0x1e, RZ, 0x1a ;  /* 0x0000001e03077811 */ /* 0x000fe400078fd0ff */
[----:B------:R-:W-:Y:S02]  /*3dd0*/  LEA.HI.X.SX32 R13, R37, R44, 0x1, P0 ;  /* 0x0000002c250d7211 */ /* 0x000fe400000f0eff */
[----:B------:R-:W-:Y:S01]  /*3de0*/  IADD3 R20, P3, PT, R43, R42, RZ ;  /* 0x0000002a2b147210 */ /* 0x000fe20007f7e0ff */
[----:B------:R-:W-:Y:S01]  /*3df0*/  IMAD R38, R7, R124, RZ ;  /* 0x0000007c07267224 */ /* 0x000fe200078e02ff */
[----:B------:R-:W-:Y:S02]  /*3e00*/  LEA.HI R5, R3, 0xe, RZ, 0x1a ;  /* 0x0000000e03057811 */ /* 0x000fe400078fd0ff */
[----:B------:R-:W-:-:S02]  /*3e10*/  IADD3 R18, P0, PT, R21, R42, RZ ;  /* 0x0000002a15127210 */ /* 0x000fc40007f1e0ff */
[----:B------:R-:W-:Y:S01]  /*3e20*/  LEA.HI.X.SX32 R17, R23, R44, 0x1, P4 ;  /* 0x0000002c17117211 */ /* 0x000fe200020f0eff */
[----:B------:R-:W-:Y:S01]  /*3e30*/  IMAD R33, R5, R124, RZ ;  /* 0x0000007c05217224 */ /* 0x000fe200078e02ff */
[----:B------:R-:W-:Y:S02]  /*3e40*/  LEA.HI.X.SX32 R19, R29, R44, 0x1, P5 ;  /* 0x0000002c1d137211 */ /* 0x000fe400028f0eff */
[----:B------:R-:W-:Y:S02]  /*3e50*/  IADD3 R24, P5, PT, R31, R42, RZ ;  /* 0x0000002a1f187210 */ /* 0x000fe40007fbe0ff */
[-C--:B------:R-:W-:Y:S02]  /*3e60*/  LEA.HI.X.SX32 R23, R43, R44.reuse, 0x1, P3 ;  /* 0x0000002c2b177211 */ /* 0x080fe400018f0eff */
[----:B------:R-:W-:Y:S02]  /*3e70*/  LEA.HI.X.SX32 R21, R21, R44, 0x1, P0 ;  /* 0x0000002c15157211 */ /* 0x000fe400000f0eff */
[----:B------:R-:W-:-:S02]  /*3e80*/  IADD3 R28, P3, PT, R36, R42, RZ ;  /* 0x0000002a241c7210 */ /* 0x000fc40007f7e0ff */
[-C--:B------:R-:W-:Y:S02]  /*3e90*/  IADD3 R22, P4, PT, R25, R42.reuse, RZ ;  /* 0x0000002a19167210 */ /* 0x080fe40007f9e0ff */
[----:B------:R-:W-:Y:S02]  /*3ea0*/  IADD3 R26, P0, PT, R39, R42, RZ ;  /* 0x0000002a271a7210 */ /* 0x000fe40007f1e0ff */
[-C--:B------:R-:W-:Y:S02]  /*3eb0*/  LEA.HI.X.SX32 R27, R31, R44.reuse, 0x1, P5 ;  /* 0x0000002c1f1b7211 */ /* 0x080fe400028f0eff */
[-C--:B------:R-:W-:Y:S02]  /*3ec0*/  LEA.HI.X.SX32 R31, R36, R44.reuse, 0x1, P3 ;  /* 0x0000002c241f7211 */ /* 0x080fe400018f0eff */
[-C--:B------:R-:W-:Y:S02]  /*3ed0*/  LEA.HI.X.SX32 R25, R25, R44.reuse, 0x1, P4 ;  /* 0x0000002c19197211 */ /* 0x080fe400020f0eff */
[----:B------:R-:W-:-:S02]  /*3ee0*/  LEA.HI.X.SX32 R29, R39, R44, 0x1, P0 ;  /* 0x0000002c271d7211 */ /* 0x000fc400000f0eff */
[CC--:B------:R-:W-:Y:S02]  /*3ef0*/  IADD3 R36, P3, PT, R38.reuse, R42.reuse, RZ ;  /* 0x0000002a26247210 */ /* 0x0c0fe40007f7e0ff */
[-C--:B------:R-:W-:Y:S02]  /*3f00*/  IADD3 R30, P4, PT, R33, R42.reuse, RZ ;  /* 0x0000002a211e7210 */ /* 0x080fe40007f9e0ff */
[-C--:B------:R-:W-:Y:S02]  /*3f10*/  IADD3 R32, P5, PT, R35, R42.reuse, RZ ;  /* 0x0000002a23207210 */ /* 0x080fe40007fbe0ff */
[----:B------:R-:W-:Y:S02]  /*3f20*/  IADD3 R34, P0, PT, R41, R42, RZ ;  /* 0x0000002a29227210 */ /* 0x000fe40007f1e0ff */
[----:B------:R-:W-:Y:S01]  /*3f30*/  LEA.HI.X.SX32 R39, R38, R44, 0x1, P3 ;  /* 0x0000002c26277211 */ /* 0x000fe200018f0eff */
[----:B------:R-:W-:Y:S01]  /*3f40*/  VIADD R38, R188, 0x1f ;  /* 0x0000001fbc267836 */ /* 0x000fe20000000000 */
[----:B------:R-:W-:-:S02]  /*3f50*/  ISETP.NE.U32.AND P2, PT, R132, RZ, PT ;  /* 0x000000ff8400720c */ /* 0x000fc40003f45070 */
[-C--:B------:R-:W-:Y:S02]  /*3f60*/  LEA.HI.X.SX32 R33, R33, R44.reuse, 0x1, P4 ;  /* 0x0000002c21217211 */ /* 0x080fe400020f0eff */
[-C--:B------:R-:W-:Y:S02]  /*3f70*/  LEA.HI.X.SX32 R35, R35, R44.reuse, 0x1, P5 ;  /* 0x0000002c23237211 */ /* 0x080fe400028f0eff */
[----:B------:R-:W-:Y:S01]  /*3f80*/  LEA.HI.X.SX32 R37, R41, R44, 0x1, P0 ;  /* 0x0000002c29257211 */ /* 0x000fe200000f0eff */
[----:B0-----:R-:W-:Y:S06]  /*3f90*/  BRA.U UP0, `(.L_x_5) ;  /* 0x0000000100187547 */ /* 0x001fec000b800000 */
[----:B------:R-:W-:Y:S01]  /*3fa0*/  ELECT P0, URZ, PT ;  /* 0x0000000000ff782f */ /* 0x000fe20003800000 */
[----:B------:R-:W-:Y:S01]  /*3fb0*/  IMAD.MOV.U32 R41, RZ, RZ, 0x1 ;  /* 0x00000001ff297424 */ /* 0x000fe200078e00ff */
[----:B------:R-:W-:Y:S01]  /*3fc0*/  UMOV UR4, 0x40 ;  /* 0x0000004000047882 */ /* 0x000fe20000000000 */
[----:B------:R-:W-:Y:S01]  /*3fd0*/  UVIRTCOUNT.DEALLOC.SMPOOL 0x80 ;  /* 0x000000800000784c */ /* 0x000fe20000000000 */
[----:B------:R-:W-:-:S09]  /*3fe0*/  ULEA UR4, UR5, UR4, 0x18 ;  /* 0x0000000405047291 */ /* 0x000fd2000f8ec0ff */
[----:B------:R0:W-:Y:S03]  /*3ff0*/  @P0 STS.U8 [UR4], R41 ;  /* 0x00000029ff000988 */ /* 0x0001e60008000004 */
.L_x_5:
[----:B------:R-:W-:Y:S01]  /*4000*/  STTM.16dp32bit_t0_t15.x128 tmem[UR12], RZ ;  /* 0x000000ff000079ed */ /* 0x000fe20008b8000c */
[----:B------:R-:W-:Y:S01]  /*4010*/  STTM.16dp32bit_t16_t31.x128 tmem[UR12+0x80], RZ ;  /* 0x000080ff000079ed */ /* 0x000fe20008ba000c */
[----:B------:R-:W1:Y:S02]  /*4020*/  FENCE.VIEW.ASYNC.T ;  /* 0x00000000000073c6 */ /* 0x000e640000000200 */
[----:B-1----:R-:W-:Y:S01]  /*4030*/  VOTEU.ALL UP1, P2 ;  /* 0x0000000000ff7886 */ /* 0x002fe20001020000 */
[----:B------:R-:W-:Y:S01]  /*4040*/  UMOV UR4, 0x1 ;  /* 0x0000000100047882 */ /* 0x000fe20000000000 */
[----:B0-----:R-:W-:Y:S01]  /*4050*/  IMAD R41, R45, UR8, RZ ;  /* 0x000000082d297c24 */ /* 0x001fe2000f8e02ff */
[----:B------:R-:W-:Y:S01]  /*4060*/  UMOV UR13, UR10 ;  /* 0x0000000a000d7c82 */ /* 0x000fe20008000000 */
[----:B------:R-:W-:Y:S01]  /*4070*/  IMAD R45, R47, UR8, RZ ;  /* 0x000000082f2d7c24 */ /* 0x000fe2000f8e02ff */
[----:B------:R-:W-:-:S04]  /*4080*/  @!UP1 UIADD3 UR6, UPT, UPT, -UR4, 0x100000, URZ ;  /* 0x0010000004069890 */ /* 0x000fc8000fffe1ff */
[----:B------:R-:W-:Y:S02]  /*4090*/  @!UP1 USHF.L.U32 UR7, UR6, 0xb, URZ ;  /* 0x0000000b06079899 */ /* 0x000fe400080006ff */
[----:B------:R-:W-:Y:S01]  /*40a0*/  @!UP1 USHF.L.U32 UR6, UR6, 0x1, URZ ;  /* 0x0000000106069899 */ /* 0x000fe200080006ff */
[----:B------:R-:W-:Y:S01]  /*40b0*/  VOTEU.ALL UP2, P2 ;  /* 0x0000000000ff7886 */ /* 0x000fe20001040000 */
[----:B------:R-:W-:Y:S01]  /*40c0*/  BAR.SYNC.DEFER_BLOCKING 0x0 ;  /* 0x0000000000007b1d */ /* 0x000fe20000010000 */
[----:B------:R-:W-:Y:S01]  /*40d0*/  IMAD R47, R49, UR8, RZ ;  /* 0x00000008312f7c24 */ /* 0x000fe2000f8e02ff */
[----:B------:R-:W-:Y:S01]  /*40e0*/  ISETP.GT.AND P0, PT, R38, 0x1f, PT ;  /* 0x0000001f2600780c */ /* 0x000fe20003f04270 */
[----:B------:R-:W-:Y:S01]  /*40f0*/  IMAD R49, R51, UR8, RZ ;  /* 0x0000000833317c24 */ /* 0x000fe2000f8e02ff */
[----:B------:R-:W-:Y:S01]  /*4100*/  PRMT R251, RZ, 0x7610, R251 ;  /* 0x00007610fffb7816 */ /* 0x000fe200000000fb */
[----:B------:R-:W-:Y:S01]  /*4110*/  IMAD R51, R53, UR8, RZ ;  /* 0x0000000835337c24 */ /* 0x000fe2000f8e02ff */
[----:B------:R-:W-:Y:S01]  /*4120*/  PRMT R190, RZ, 0x7610, R190 ;  /* 0x00007610ffbe7816 */ /* 0x000fe200000000be */
[----:B------:R-:W-:Y:S01]  /*4130*/  IMAD R43, R40, UR8, RZ ;  /* 0x00000008282b7c24 */ /* 0x000fe2000f8e02ff */
[----:B------:R-:W-:-:S02]  /*4140*/  IADD3 R40, P4, PT, R41, R184, RZ ;  /* 0x000000b829287210 */ /* 0x000fc40007f9e0ff */
[-C--:B------:R-:W-:Y:S02]  /*4150*/  IADD3 R50, P6, PT, R51, R184.reuse, RZ ;  /* 0x000000b833327210 */ /* 0x080fe40007fde0ff */
[-C--:B------:R-:W-:Y:S02]  /*4160*/  LEA.HI.X.SX32 R41, R41, R185.reuse, 0x1, P4 ;  /* 0x000000b929297211 */ /* 0x080fe400020f0eff */
[----:B------:R-:W-:Y:S02]  /*4170*/  IADD3 R42, P4, PT, R43, R184, RZ ;  /* 0x000000b82b2a7210 */ /* 0x000fe40007f9e0ff */
[----:B------:R-:W-:Y:S01]  /*4180*/  LEA.HI.X.SX32 R51, R51, R185, 0x1, P6 ;  /* 0x000000b933337211 */ /* 0x000fe200030f0eff */
[----:B------:R-:W0:Y:S02]  /*4190*/  FENCE.VIEW.ASYNC.S ;  /* 0x00000000000073c6 */ /* 0x000e240000000000 */
[----:B0-----:R0:W1:Y:S01]  /*41a0*/  @!UP2 SYNCS.EXCH.64 URZ, [UR13], UR6 ;  /* 0x000000060dffa5b2 */ /* 0x0010620008000100 */
[----:B------:R-:W-:-:S02]  /*41b0*/  ISETP.LT.AND P6, PT, R133, R188, P0 ;  /* 0x000000bc8500720c */ /* 0x000fc400007c1270 */
[-C--:B------:R-:W-:Y:S02]  /*41c0*/  LEA.HI.X.SX32 R43, R43, R185.reuse, 0x1, P4 ;  /* 0x000000b92b2b7211 */ /* 0x080fe400020f0eff */
[-C--:B------:R-:W-:Y:S01]  /*41d0*/  IADD3 R44, P4, PT, R45, R184.reuse, RZ ;  /* 0x000000b82d2c7210 */ /* 0x080fe20007f9e0ff */
[----:B------:R-:W-:Y:S01]  /*41e0*/  IMAD R53, R55, UR8, RZ ;  /* 0x0000000837357c24 */ /* 0x000fe2000f8e02ff */
[----:B------:R-:W-:Y:S02]  /*41f0*/  PRMT R97, RZ, 0x7610, R97 ;  /* 0x00007610ff617816 */ /* 0x000fe40000000061 */
[-C--:B------:R-:W-:Y:S02]  /*4200*/  LEA.HI.X.SX32 R45, R45, R185.reuse, 0x1, P4 ;  /* 0x000000b92d2d7211 */ /* 0x080fe400020f0eff */
[-C--:B------:R-:W-:Y:S01]  /*4210*/  IADD3 R48, P4, PT, R49, R184.reuse, RZ ;  /* 0x000000b831307210 */ /* 0x080fe20007f9e0ff */
[----:B------:R-:W-:Y:S01]  /*4220*/  IMAD R59, R59, UR8, RZ ;  /* 0x000000083b3b7c24 */ /* 0x000fe2000f8e02ff */
[----:B------:R-:W-:Y:S01]  /*4230*/  LOP3.LUT R56, R133, 0x8, RZ, 0xfc, !PT ;  /* 0x0000000885387812 */ /* 0x000fe200078efcff */
[----:B------:R-:W-:Y:S01]  /*4240*/  @P6 IMAD.MOV.U32 R62, RZ, RZ, R6 ;  /* 0x000000ffff3e6224 */ /* 0x000fe200078e0006 */
[----:B------:R-:W-:Y:S01]  /*4250*/  LEA.HI.X.SX32 R49, R49, R185, 0x1, P4 ;  /* 0x000000b931317211 */ /* 0x000fe200020f0eff */
[----:B------:R-:W-:Y:S01]  /*4260*/  @P6 IMAD.MOV.U32 R63, RZ, RZ, R9 ;  /* 0x000000ffff3f6224 */ /* 0x000fe200078e0009 */
[----:B-1----:R-:W-:Y:S01]  /*4270*/  BAR.SYNC.DEFER_BLOCKING 0x0 ;  /* 0x0000000000007b1d */ /* 0x002fe20000010000 */
[----:B------:R-:W-:Y:S01]  /*4280*/  IADD3 R52, P4, PT, R53, R184, RZ ;  /* 0x000000b835347210 */ /* 0x000fe20007f9e0ff */
[----:B------:R-:W-:Y:S01]  /*4290*/  IMAD R55, R57, UR8, RZ ;  /* 0x0000000839377c24 */ /* 0x000fe2000f8e02ff */
[----:B------:R-:W-:-:S02]  /*42a0*/  PRMT R224, RZ, 0x7610, R224 ;  /* 0x00007610ffe07816 */ /* 0x000fc400000000e0 */
[----:B------:R-:W-:Y:S02]  /*42b0*/  LEA.HI.X.SX32 R53, R53, R185, 0x1, P4 ;  /* 0x000000b935357211 */ /* 0x000fe400020f0eff */
[----:B------:R-:W-:Y:S02]  /*42c0*/  ISETP.LT.AND P4, PT, R56, R188, P0 ;  /* 0x000000bc3800720c */ /* 0x000fe40000781270 */
[----:B------:R-:W-:Y:S02]  /*42d0*/  LOP3.LUT R57, R133, 0x10, RZ, 0xfc, !PT ;  /* 0x0000001085397812 */ /* 0x000fe400078efcff */
[----:B------:R-:W-:Y:S01]  /*42e0*/  PRMT R226, RZ, 0x7610, R226 ;  /* 0x00007610ffe27816 */ /* 0x000fe200000000e2 */
[----:B------:R-:W-:Y:S01]  /*42f0*/  IMAD R65, R65, UR8, RZ ;  /* 0x0000000841417c24 */ /* 0x000fe2000f8e02ff */
[----:B------:R-:W-:Y:S02]  /*4300*/  PRMT R228, RZ, 0x7610, R228 ;  /* 0x00007610ffe47816 */ /* 0x000fe400000000e4 */
[----:B------:R-:W-:Y:S01]  /*4310*/  PRMT R186, RZ, 0x7610, R186 ;  /* 0x00007610ffba7816 */ /* 0x000fe200000000ba */
[----:B------:R-:W-:-:S02]  /*4320*/  IMAD R73, R70, UR8, RZ ;  /* 0x0000000846497c24 */ /* 0x000fc4000f8e02ff */
[----:B------:R-:W-:Y:S01]  /*4330*/  IMAD R78, R71, UR8, RZ ;  /* 0x00000008474e7c24 */ /* 0x000fe2000f8e02ff */
[----:B------:R-:W-:Y:S02]  /*4340*/  PRMT R230, RZ, 0x7610, R230 ;  /* 0x00007610ffe67816 */ /* 0x000fe400000000e6 */
[-C--:B------:R-:W-:Y:S02]  /*4350*/  IADD3 R46, P5, PT, R47, R184.reuse, RZ ;  /* 0x000000b82f2e7210 */ /* 0x080fe40007fbe0ff */
[----:B------:R-:W-:Y:S01]  /*4360*/  PRMT R232, RZ, 0x7610, R232 ;  /* 0x00007610ffe87816 */ /* 0x000fe200000000e8 */
[----:B------:R1:W2:Y:S01]  /*4370*/  @P6 LDG.E.U8 R97, desc[UR16][R62.64] ;  /* 0x000000103e616981 */ /* 0x0002a2000c1e1100 */
[----:B------:R-:W-:Y:S01]  /*4380*/  IADD3 R58, P6, PT, R59, R184, RZ ;  /* 0x000000b83b3a7210 */ /* 0x000fe20007fde0ff */
[----:B------:R-:W-:Y:S02]  /*4390*/  IMAD R79, R76, UR8, RZ ;  /* 0x000000084c4f7c24 */ /* 0x000fe4000f8e02ff */
[----:B------:R-:W-:Y:S01]  /*43a0*/  IMAD R61, R61, UR8, RZ ;  /* 0x000000083d3d7c24 */ /* 0x000fe2000f8e02ff */
[----:B------:R-:W-:-:S02]  /*43b0*/  LEA.HI.X.SX32 R59, R59, R185, 0x1, P6 ;  /* 0x000000b93b3b7211 */ /* 0x000fc400030f0eff */
[-C--:B------:R-:W-:Y:S01]  /*43c0*/  ISETP.LT.AND P6, PT, R57, R188.reuse, P0 ;  /* 0x000000bc3900720c */ /* 0x080fe200007c1270 */
[----:B------:R-:W-:Y:S01]  /*43d0*/  @P4 IMAD.MOV.U32 R68, RZ, RZ, R8 ;  /* 0x000000ffff444224 */ /* 0x000fe200078e0008 */
[----:B------:R-:W-:Y:S01]  /*43e0*/  PRMT R234, RZ, 0x7610, R234 ;  /* 0x00007610ffea7816 */ /* 0x000fe200000000ea */
[----:B------:R-:W-:Y:S01]  /*43f0*/  @P4 IMAD.MOV.U32 R69, RZ, RZ, R11 ;  /* 0x000000ffff454224 */ /* 0x000fe200078e000b */
[----:B-1----:R-:W-:Y:S01]  /*4400*/  LOP3.LUT R62, R133, 0x18, RZ, 0xfc, !PT ;  /* 0x00000018853e7812 */ /* 0x002fe200078efcff */
[----:B------:R-:W-:Y:S02]  /*4410*/  IMAD R67, R67, UR8, RZ ;  /* 0x0000000843437c24 */ /* 0x000fe4000f8e02ff */
[----:B------:R-:W-:Y:S01]  /*4420*/  IMAD R84, R77, UR8, RZ ;  /* 0x000000084d547c24 */ /* 0x000fe2000f8e02ff */
[----:B------:R1:W3:Y:S01]  /*4430*/  @P4 LDG.E.U8 R224, desc[UR16][R68.64] ;  /* 0x0000001044e04981 */ /* 0x0002e2000c1e1100 */
[----:B------:R-:W-:Y:S02]  /*4440*/  ISETP.LT.AND P4, PT, R62, R188, P0 ;  /* 0x000000bc3e00720c */ /* 0x000fe40000781270 */
[----:B------:R-:W-:Y:S01]  /*4450*/  LOP3.LUT R63, R133, 0x2, RZ, 0xfc, !PT ;  /* 0x00000002853f7812 */ /* 0x000fe200078efcff */
[----:B------:R-:W-:Y:S01]  /*4460*/  IMAD R85, R82, UR8, RZ ;  /* 0x0000000852557c24 */ /* 0x000fe2000f8e02ff */
[----:B------:R-:W-:Y:S01]  /*4470*/  PRMT R187, RZ, 0x7610, R187 ;  /* 0x00007610ffbb7816 */ /* 0x000fe200000000bb */
[----:B------:R-:W-:Y:S01]  /*4480*/  IMAD R90, R83, UR8, RZ ;  /* 0x00000008535a7c24 */ /* 0x000fe2000f8e02ff */
[----:B------:R-:W-:Y:S01]  /*4490*/  PRMT R236, RZ, 0x7610, R236 ;  /* 0x00007610ffec7816 */ /* 0x000fe200000000ec */
[----:B------:R-:W-:-:S02]  /*44a0*/  IMAD R89, R89, UR8, RZ ;  /* 0x0000000859597c24 */ /* 0x000fc4000f8e02ff */
[----:B------:R-:W-:Y:S01]  /*44b0*/  IMAD R91, R88, UR8, RZ ;  /* 0x00000008585b7c24 */ /* 0x000fe2000f8e02ff */
[----:B------:R-:W-:Y:S01]  /*44c0*/  PRMT R240, RZ, 0x7610, R240 ;  /* 0x00007610fff07816 */ /* 0x000fe200000000f0 */
[----:B-1----:R-:W-:Y:S01]  /*44d0*/  @P6 IMAD.MOV.U32 R68, RZ, RZ, R10 ;  /* 0x000000ffff446224 */ /* 0x002fe200078e000a */
[----:B------:R-:W-:Y:S01]  /*44e0*/  PRMT R238, RZ, 0x7610, R238 ;  /* 0x00007610ffee7816 */ /* 0x000fe200000000ee */
[----:B------:R-:W-:Y:S01]  /*44f0*/  @P6 IMAD.MOV.U32 R69, RZ, RZ, R13 ;  /* 0x000000ffff456224 */ /* 0x000fe200078e000d */
[----:B------:R-:W-:Y:S01]  /*4500*/  PRMT R242, RZ, 0x7610, R242 ;  /* 0x00007610fff27816 */ /* 0x000fe200000000f2 */
[----:B------:R-:W-:Y:S01]  /*4510*/  IMAD R95, R95, UR8, RZ ;  /* 0x000000085f5f7c24 */ /* 0x000fe2000f8e02ff */
[----:B------:R-:W-:Y:S02]  /*4520*/  ISETP.LT.AND P3, PT, R4, R188, P0 ;  /* 0x000000bc0400720c */ /* 0x000fe40000761270 */
[----:B------:R1:W4:Y:S01]  /*4530*/  @P6 LDG.E.U8 R226, desc[UR16][R68.64] ;  /* 0x0000001044e26981 */ /* 0x000322000c1e1100 */
[----:B------:R-:W-:-:S04]  /*4540*/  IADD3 R64, P6, PT, R65, R184, RZ ;  /* 0x000000b841407210 */ /* 0x000fc80007fde0ff */
[-C--:B------:R-:W-:Y:S02]  /*4550*/  LEA.HI.X.SX32 R65, R65, R185.reuse, 0x1, P6 ;  /* 0x000000b941417211 */ /* 0x080fe400030f0eff */
[-C--:B------:R-:W-:Y:S01]  /*4560*/  ISETP.LT.AND P6, PT, R63, R188.reuse, P0 ;  /* 0x000000bc3f00720c */ /* 0x080fe200007c1270 */
[----:B------:R-:W-:Y:S02]  /*4570*/  @P4 IMAD.MOV.U32 R74, RZ, RZ, R12 ;  /* 0x000000ffff4a4224 */ /* 0x000fe400078e000c */
[----:B------:R-:W-:Y:S01]  /*4580*/  @P4 IMAD.MOV.U32 R75, RZ, RZ, R15 ;  /* 0x000000ffff4b4224 */ /* 0x000fe200078e000f */
[----:B-1----:R-:W-:Y:S01]  /*4590*/  LOP3.LUT R68, R133, 0xa, RZ, 0xfc, !PT ;  /* 0x0000000a85447812 */ /* 0x002fe200078efcff */
[----:B------:R-:W-:Y:S01]  /*45a0*/  IMAD R96, R94, UR8, RZ ;  /* 0x000000085e607c24 */ /* 0x000fe2000f8e02ff */
[----:B------:R-:W-:Y:S02]  /*45b0*/  LEA.HI.X.SX32 R47, R47, R185, 0x1, P5 ;  /* 0x000000b92f2f7211 */ /* 0x000fe400028f0eff */
[----:B------:R-:W-:Y:S01]  /*45c0*/  PRMT R244, RZ, 0x7610, R244 ;  /* 0x00007610fff47816 */ /* 0x000fe200000000f4 */
[----:B------:R1:W5:Y:S01]  /*45d0*/  @P4 LDG.E.U8 R228, desc[UR16][R74.64] ;  /* 0x000000104ae44981 */ /* 0x000362000c1e1100 */
[----:B------:R-:W-:-:S02]  /*45e0*/  ISETP.LT.AND P4, PT, R68, R188, P0 ;  /* 0x000000bc4400720c */ /* 0x000fc40000781270 */
[----:B------:R-:W-:Y:S02]  /*45f0*/  LOP3.LUT R69, R133, 0x12, RZ, 0xfc, !PT ;  /* 0x0000001285457812 */ /* 0x000fe400078efcff */
[----:B------:R-:W-:Y:S02]  /*4600*/  PRMT R246, RZ, 0x7610, R246 ;  /* 0x00007610fff67816 */ /* 0x000fe400000000f6 */
[----:B------:R-:W-:Y:S01]  /*4610*/  PRMT R248, RZ, 0x7610, R248 ;  /* 0x00007610fff87816 */ /* 0x000fe200000000f8 */
[----:B------:R-:W-:Y:S02]  /*4620*/  IMAD R110, R100, UR8, RZ ;  /* 0x00000008646e7c24 */ /* 0x000fe4000f8e02ff */
[----:B------:R-:W-:Y:S02]  /*4630*/  IMAD R113, R101, UR8, RZ ;  /* 0x0000000865717c24 */ /* 0x000fe4000f8e02ff */
[----:B------:R-:W-:Y:S02]  /*4640*/  IMAD R105, R105, UR8, RZ ;  /* 0x0000000869697c24 */ /* 0x000fe4000f8e02ff */
[----:B------:R-:W-:-:S02]  /*4650*/  IMAD R109, R109, UR8, RZ ;  /* 0x000000086d6d7c24 */ /* 0x000fc4000f8e02ff */
[----:B------:R-:W-:Y:S02]  /*4660*/  IMAD R117, R111, UR8, RZ ;  /* 0x000000086f757c24 */ /* 0x000fe4000f8e02ff */
[----:B------:R-:W-:Y:S02]  /*4670*/  IMAD R118, R112, UR8, RZ ;  /* 0x0000000870767c24 */ /* 0x000fe4000f8e02ff */
        /* <DEDUP_REMOVED lines=13> */
[----:B------:R-:W-:Y:S01]  /*4750*/  IMAD R182, R149, UR8, RZ ;  /* 0x0000000895b67c24 */ /* 0x000fe2000f8e02ff */
[----:B------:R-:W-:-:S04]  /*4760*/  @!UP1 UIADD3 UR4, UPT, UPT, -UR4, 0x100000, URZ ;  /* 0x0010000004049890 */ /* 0x000fc8000fffe1ff */
[----:B------:R-:W-:Y:S02]  /*4770*/  @!UP1 USHF.L.U32 UR5, UR4, 0xb, URZ ;  /* 0x0000000b04059899 */ /* 0x000fe400080006ff */
[----:B------:R-:W-:Y:S01]  /*4780*/  @!UP1 USHF.L.U32 UR4, UR4, 0x1, URZ ;  /* 0x0000000104049899 */ /* 0x000fe200080006ff */
[----:B-1----:R-:W-:Y:S02]  /*4790*/  @P6 IMAD.MOV.U32 R74, RZ, RZ, R14 ;  /* 0x000000ffff4a6224 */ /* 0x002fe400078e000e */
        /* <DEDUP_REMOVED lines=15> */
[----:B------:R-:W-:Y:S01]  /*4890*/  IMAD R216, R166, UR8, RZ ;  /* 0x00000008a6d87c24 */ /* 0x000fe2000f8e02ff */
[----:B------:R-:W-:Y:S01]  /*48a0*/  PRMT R249, RZ, 0x7610, R249 ;  /* 0x00007610fff97816 */ /* 0x000fe200000000f9 */
[----:B------:R-:W-:Y:S01]  /*48b0*/  @P6 IMAD.MOV.U32 R75, RZ, RZ, R17 ;  /* 0x000000ffff4b6224 */ /* 0x000fe200078e0011 */
[----:B------:R-:W-:Y:S01]  /*48c0*/  PRMT R247, RZ, 0x7610, R247 ;  /* 0x00007610fff77816 */ /* 0x000fe200000000f7 */
[----:B------:R-:W3:Y:S04]  /*48d0*/  @P3 LDG.E.U8 R251, desc[UR16][R40.64] ;  /* 0x0000001028fb3981 */ /* 0x000ee8000c1e1100 */
[----:B------:R1:W4:Y:S01]  /*48e0*/  @P6 LDG.E.U8 R186, desc[UR16][R74.64] ;  /* 0x000000104aba6981 */ /* 0x000322000c1e1100 */
[----:B------:R-:W-:Y:S01]  /*48f0*/  IADD3 R70, P6, PT, R73, R184, RZ ;  /* 0x000000b849467210 */ /* 0x000fe20007fde0ff */
[----:B------:R-:W-:-:S02]  /*4900*/  @P4 IMAD.MOV.U32 R80, RZ, RZ, R16 ;  /* 0x000000ffff504224 */ /* 0x000fc400078e0010 */
[----:B------:R-:W-:Y:S01]  /*4910*/  @P4 IMAD.MOV.U32 R81, RZ, RZ, R19 ;  /* 0x000000ffff514224 */ /* 0x000fe200078e0013 */
[----:B------:R-:W-:Y:S01]  /*4920*/  LEA.HI.X.SX32 R71, R73, R185, 0x1, P6 ;  /* 0x000000b949477211 */ /* 0x000fe200030f0eff */
[----:B------:R-:W5:Y:S01]  /*4930*/  @P3 LDG.E.U8 R190, desc[UR16][R42.64] ;  /* 0x000000102abe3981 */ /* 0x000f62000c1e1100 */
[-C--:B------:R-:W-:Y:S02]  /*4940*/  ISETP.LT.AND P6, PT, R69, R188.reuse, P0 ;  /* 0x000000bc4500720c */ /* 0x080fe400007c1270 */
[----:B-1----:R-:W-:Y:S01]  /*4950*/  LOP3.LUT R74, R133, 0x1a, RZ, 0xfc, !PT ;  /* 0x0000001a854a7812 */ /* 0x002fe200078efcff */
[----:B------:R1:W5:Y:S03]  /*4960*/  @P4 LDG.E.U8 R230, desc[UR16][R80.64] ;  /* 0x0000001050e64981 */ /* 0x000366000c1e1100 */
[----:B------:R-:W-:Y:S02]  /*4970*/  ISETP.LT.AND P4, PT, R74, R188, P0 ;  /* 0x000000bc4a00720c */ /* 0x000fe40000781270 */
[----:B------:R-:W-:Y:S01]  /*4980*/  IADD3 R54, P5, PT, R55, R184, RZ ;  /* 0x000000b837367210 */ /* 0x000fe20007fbe0ff */
[----:B------:R-:W-:Y:S01]  /*4990*/  VOTEU.ALL UP1, P2 ;  /* 0x0000000000ff7886 */ /* 0x000fe20001020000 */
[----:B------:R-:W-:Y:S01]  /*49a0*/  PRMT R245, RZ, 0x7610, R245 ;  /* 0x00007610fff57816 */ /* 0x000fe200000000f5 */
[----:B------:R-:W5:Y:S02]  /*49b0*/  @P3 LDG.E.U8 R249, desc[UR16][R44.64] ;  /* 0x000000102cf93981 */ /* 0x000f64000c1e1100 */
[----:B-1----:R-:W-:-:S02]  /*49c0*/  @P6 IMAD.MOV.U32 R80, RZ, RZ, R18 ;  /* 0x000000ffff506224 */ /* 0x002fc400078e0012 */
[----:B------:R-:W-:Y:S01]  /*49d0*/  @P6 IMAD.MOV.U32 R81, RZ, RZ, R21 ;  /* 0x000000ffff516224 */ /* 0x000fe200078e0015 */
[----:B------:R-:W-:Y:S01]  /*49e0*/  LOP3.LUT R75, R133, 0x4, RZ, 0xfc, !PT ;  /* 0x00000004854b7812 */ /* 0x000fe200078efcff */
[----:B------:R0:W1:Y:S01]  /*49f0*/  @!UP1 SYNCS.EXCH.64 URZ, [UR15+0x5008], UR4 ;  /* 0x005008040fff95b2 */ /* 0x0000620008000100 */
[-C--:B------:R-:W-:Y:S01]  /*4a00*/  LEA.HI.X.SX32 R55, R55, R185.reuse, 0x1, P5 ;  /* 0x000000b937377211 */ /* 0x080fe200028f0eff */
[----:B------:R-:W-:Y:S01]  /*4a10*/  @P4 IMAD.MOV.U32 R86, RZ, RZ, R20 ;  /* 0x000000ffff564224 */ /* 0x000fe200078e0014 */
[----:B------:R0:W5:Y:S01]  /*4a20*/  @P6 LDG.E.U8 R232, desc[UR16][R80.64] ;  /* 0x0000001050e86981 */ /* 0x000162000c1e1100 */
[-C--:B------:R-:W-:Y:S01]  /*4a30*/  IADD3 R76, P6, PT, R79, R184.reuse, RZ ;  /* 0x000000b84f4c7210 */ /* 0x080fe20007fde0ff */
[----:B------:R-:W-:Y:S01]  /*4a40*/  @P4 IMAD.MOV.U32 R87, RZ, RZ, R23 ;  /* 0x000000ffff574224 */ /* 0x000fe200078e0017 */
[----:B------:R-:W-:Y:S01]  /*4a50*/  IADD3 R60, P5, PT, R61, R184, RZ ;  /* 0x000000b83d3c7210 */ /* 0x000fe20007fbe0ff */
[----:B------:R-:W5:Y:S01]  /*4a60*/  @P3 LDG.E.U8 R247, desc[UR16][R46.64] ;  /* 0x000000102ef73981 */ /* 0x000f62000c1e1100 */
[----:B------:R-:W-:-:S02]  /*4a70*/  LEA.HI.X.SX32 R77, R79, R185, 0x1, P6 ;  /* 0x000000b94f4d7211 */ /* 0x000fc400030f0eff */
[----:B------:R-:W-:Y:S01]  /*4a80*/  ISETP.LT.AND P6, PT, R75, R188, P0 ;  /* 0x000000bc4b00720c */ /* 0x000fe200007c1270 */
[----:B------:R1:W5:Y:S01]  /*4a90*/  @P4 LDG.E.U8 R234, desc[UR16][R86.64] ;  /* 0x0000001056ea4981 */ /* 0x000362000c1e1100 */
[----:B0-----:R-:W-:Y:S02]  /*4aa0*/  LOP3.LUT R80, R133, 0xc, RZ, 0xfc, !PT ;  /* 0x0000000c85507812 */ /* 0x001fe400078efcff */
[-C--:B------:R-:W-:Y:S01]  /*4ab0*/  LEA.HI.X.SX32 R61, R61, R185.reuse, 0x1, P5 ;  /* 0x000000b93d3d7211 */ /* 0x080fe200028f0eff */
[----:B------:R-:W5:Y:S01]  /*4ac0*/  @P3 LDG.E.U8 R245, desc[UR16][R48.64] ;  /* 0x0000001030f53981 */ /* 0x000f62000c1e1100 */
[C---:B------:R-:W-:Y:S02]  /*4ad0*/  IADD3 R66, P5, PT, R67.reuse, R184, RZ ;  /* 0x000000b843427210 */ /* 0x040fe40007fbe0ff */
[----:B------:R-:W-:Y:S02]  /*4ae0*/  ISETP.LT.AND P4, PT, R80, R188, P0 ;  /* 0x000000bc5000720c */ /* 0x000fe40000781270 */
[----:B------:R-:W-:-:S02]  /*4af0*/  LEA.HI.X.SX32 R67, R67, R185, 0x1, P5 ;  /* 0x000000b943437211 */ /* 0x000fc400028f0eff */
[CC--:B------:R-:W-:Y:S01]  /*4b00*/  IADD3 R72, P5, PT, R78.reuse, R184.reuse, RZ ;  /* 0x000000b84e487210 */ /* 0x0c0fe20007fbe0ff */
[----:B-1----:R-:W-:Y:S01]  /*4b10*/  @P6 IMAD.MOV.U32 R86, RZ, RZ, R22 ;  /* 0x000000ffff566224 */ /* 0x002fe200078e0016 */
[----:B------:R-:W-:Y:S01]  /*4b20*/  PRMT R243, RZ, 0x7610, R243 ;  /* 0x00007610fff37816 */ /* 0x000fe200000000f3 */
[----:B------:R-:W-:Y:S01]  /*4b30*/  @P6 IMAD.MOV.U32 R87, RZ, RZ, R25 ;  /* 0x000000ffff576224 */ /* 0x000fe200078e0019 */
[-C--:B------:R-:W-:Y:S02]  /*4b40*/  LEA.HI.X.SX32 R73, R78, R185.reuse, 0x1, P5 ;  /* 0x000000b94e497211 */ /* 0x080fe400028f0eff */
[CC--:B------:R-:W-:Y:S02]  /*4b50*/  IADD3 R78, P5, PT, R84.reuse, R184.reuse, RZ ;  /* 0x000000b8544e7210 */ /* 0x0c0fe40007fbe0ff */
[----:B------:R0:W5:Y:S01]  /*4b60*/  @P6 LDG.E.U8 R187, desc[UR16][R86.64] ;  /* 0x0000001056bb6981 */ /* 0x000162000c1e1100 */
[----:B------:R-:W-:Y:S01]  /*4b70*/  @P4 IMAD.MOV.U32 R92, RZ, RZ, R24 ;  /* 0x000000ffff5c4224 */ /* 0x000fe200078e0018 */
[----:B------:R-:W-:Y:S01]  /*4b80*/  LEA.HI.X.SX32 R79, R84, R185, 0x1, P5 ;  /* 0x000000b9544f7211 */ /* 0x000fe200028f0eff */
[----:B------:R-:W-:Y:S01]  /*4b90*/  @P4 IMAD.MOV.U32 R93, RZ, RZ, R27 ;  /* 0x000000ffff5d4224 */ /* 0x000fe200078e001b */
[-C--:B------:R-:W-:Y:S01]  /*4ba0*/  IADD3 R82, P5, PT, R85, R184.reuse, RZ ;  /* 0x000000b855527210 */ /* 0x080fe20007fbe0ff */
[----:B------:R-:W5:Y:S01]  /*4bb0*/  @P3 LDG.E.U8 R243, desc[UR16][R50.64] ;  /* 0x0000001032f33981 */ /* 0x000f62000c1e1100 */
[----:B------:R-:W-:-:S02]  /*4bc0*/  IADD3 R84, P6, PT, R90, R184, RZ ;  /* 0x000000b85a547210 */ /* 0x000fc40007fde0ff */
[----:B------:R-:W-:Y:S01]  /*4bd0*/  PRMT R189, RZ, 0x7610, R189 ;  /* 0x00007610ffbd7816 */ /* 0x000fe200000000bd */
[----:B------:R1:W5:Y:S01]  /*4be0*/  @P4 LDG.E.U8 R236, desc[UR16][R92.64] ;  /* 0x000000105cec4981 */ /* 0x000362000c1e1100 */
[----:B0-----:R-:W-:Y:S02]  /*4bf0*/  LOP3.LUT R86, R133, 0x1c, RZ, 0xfc, !PT ;  /* 0x0000001c85567812 */ /* 0x001fe400078efcff */
[-C--:B------:R-:W-:Y:S02]  /*4c00*/  LEA.HI.X.SX32 R83, R85, R185.reuse, 0x1, P5 ;  /* 0x000000b955537211 */ /* 0x080fe400028f0eff */
[----:B------:R-:W-:Y:S01]  /*4c10*/  LOP3.LUT R81, R133, 0x14, RZ, 0xfc, !PT ;  /* 0x0000001485517812 */ /* 0x000fe200078efcff */
[----:B------:R-:W5:Y:S01]  /*4c20*/  @P3 LDG.E.U8 R189, desc[UR16][R52.64] ;  /* 0x0000001034bd3981 */ /* 0x000f62000c1e1100 */
[----:B------:R-:W-:Y:S02]  /*4c30*/  LEA.HI.X.SX32 R85, R90, R185, 0x1, P6 ;  /* 0x000000b95a557211 */ /* 0x000fe400030f0eff */
[----:B------:R-:W-:-:S02]  /*4c40*/  ISETP.LT.AND P4, PT, R86, R188, P0 ;  /* 0x000000bc5600720c */ /* 0x000fc40000781270 */
[----:B------:R-:W-:Y:S02]  /*4c50*/  IADD3 R88, P6, PT, R89, R184, RZ ;  /* 0x000000b859587210 */ /* 0x000fe40007fde0ff */
[-C--:B------:R-:W-:Y:S02]  /*4c60*/  ISETP.LT.AND P5, PT, R81, R188.reuse, P0 ;  /* 0x000000bc5100720c */ /* 0x080fe400007a1270 */
[----:B------:R-:W-:Y:S02]  /*4c70*/  LEA.HI.X.SX32 R89, R89, R185, 0x1, P6 ;  /* 0x000000b959597211 */ /* 0x000fe400030f0eff */
[----:B------:R-:W-:Y:S02]  /*4c80*/  ISETP.LT.AND P6, PT, R5, R188, P0 ;  /* 0x000000bc0500720c */ /* 0x000fe400007c1270 */
[----:B------:R-:W-:-:S03]  /*4c90*/  PRMT R191, RZ, 0x7610, R191 ;  /* 0x00007610ffbf7816 */ /* 0x000fc600000000bf */
[----:B------:R-:W-:Y:S02]  /*4ca0*/  @P4 IMAD.MOV.U32 R98, RZ, RZ, R28 ;  /* 0x000000ffff624224 */ /* 0x000fe400078e001c */
[----:B------:R-:W-:Y:S01]  /*4cb0*/  @P4 IMAD.MOV.U32 R99, RZ, RZ, R31 ;  /* 0x000000ffff634224 */ /* 0x000fe200078e001f */
[----:B------:R-:W-:Y:S01]  /*4cc0*/  LOP3.LUT R87, R133, 0x6, RZ, 0xfc, !PT ;  /* 0x0000000685577812 */ /* 0x000fe200078efcff */
[----:B-1----:R-:W-:Y:S01]  /*4cd0*/  @P5 IMAD.MOV.U32 R92, RZ, RZ, R26 ;  /* 0x000000ffff5c5224 */ /* 0x002fe200078e001a */
[----:B------:R-:W-:Y:S01]  /*4ce0*/  PRMT R193, RZ, 0x7610, R193 ;  /* 0x00007610ffc17816 */ /* 0x000fe200000000c1 */
[----:B------:R-:W-:Y:S01]  /*4cf0*/  @P5 IMAD.MOV.U32 R93, RZ, RZ, R29 ;  /* 0x000000ffff5d5224 */ /* 0x000fe200078e001d */
[----:B------:R0:W5:Y:S04]  /*4d00*/  @P4 LDG.E.U8 R240, desc[UR16][R98.64] ;  /* 0x0000001062f04981 */ /* 0x000168000c1e1100 */
[----:B------:R1:W5:Y:S01]  /*4d10*/  @P5 LDG.E.U8 R238, desc[UR16][R92.64] ;  /* 0x000000105cee5981 */ /* 0x000362000c1e1100 */
[----:B------:R-:W-:-:S02]  /*4d20*/  PRMT R195, RZ, 0x7610, R195 ;  /* 0x00007610ffc37816 */ /* 0x000fc400000000c3 */
[----:B------:R-:W-:Y:S01]  /*4d30*/  PRMT R197, RZ, 0x7610, R197 ;  /* 0x00007610ffc57816 */ /* 0x000fe200000000c5 */
[----:B------:R-:W5:Y:S01]  /*4d40*/  @P3 LDG.E.U8 R191, desc[UR16][R54.64] ;  /* 0x0000001036bf3981 */ /* 0x000f62000c1e1100 */
[----:B0-----:R-:W-:Y:S02]  /*4d50*/  @P6 IMAD.MOV.U32 R98, RZ, RZ, R30 ;  /* 0x000000ffff626224 */ /* 0x001fe400078e001e */
[----:B------:R-:W-:Y:S01]  /*4d60*/  @P6 IMAD.MOV.U32 R99, RZ, RZ, R33 ;  /* 0x000000ffff636224 */ /* 0x000fe200078e0021 */
[----:B------:R-:W-:Y:S01]  /*4d70*/  PRMT R199, RZ, 0x7610, R199 ;  /* 0x00007610ffc77816 */ /* 0x000fe200000000c7 */
[----:B------:R-:W5:Y:S01]  /*4d80*/  @P3 LDG.E.U8 R193, desc[UR16][R58.64] ;  /* 0x000000103ac13981 */ /* 0x000f62000c1e1100 */
[----:B-1----:R-:W-:-:S03]  /*4d90*/  IADD3 R92, P4, PT, R95, R184, RZ ;  /* 0x000000b85f5c7210 */ /* 0x002fc60007f9e0ff */
[----:B------:R0:W5:Y:S01]  /*4da0*/  @P6 LDG.E.U8 R242, desc[UR16][R98.64] ;  /* 0x0000001062f26981 */ /* 0x000162000c1e1100 */
[CC--:B------:R-:W-:Y:S02]  /*4db0*/  IADD3 R94, P6, PT, R96.reuse, R184.reuse, RZ ;  /* 0x000000b8605e7210 */ /* 0x0c0fe40007fde0ff */
[-C--:B------:R-:W-:Y:S01]  /*4dc0*/  LEA.HI.X.SX32 R93, R95, R185.reuse, 0x1, P4 ;  /* 0x000000b95f5d7211 */ /* 0x080fe200020f0eff */
[----:B------:R-:W5:Y:S01]  /*4dd0*/  @P3 LDG.E.U8 R195, desc[UR16][R60.64] ;  /* 0x000000103cc33981 */ /* 0x000f62000c1e1100 */
[----:B------:R-:W-:Y:S02]  /*4de0*/  IADD3 R90, P5, PT, R91, R184, RZ ;  /* 0x000000b85b5a7210 */ /* 0x000fe40007fbe0ff */
[----:B------:R-:W-:Y:S01]  /*4df0*/  ISETP.LT.AND P4, PT, R7, R188, P0 ;  /* 0x000000bc0700720c */ /* 0x000fe20000781270 */
[----:B------:R-:W5:Y:S01]  /*4e00*/  @P3 LDG.E.U8 R197, desc[UR16][R64.64] ;  /* 0x0000001040c53981 */ /* 0x000f62000c1e1100 */
[-C--:B------:R-:W-:Y:S02]  /*4e10*/  LEA.HI.X.SX32 R95, R96, R185.reuse, 0x1, P6 ;  /* 0x000000b9605f7211 */ /* 0x080fe400030f0eff */
[----:B------:R-:W-:Y:S01]  /*4e20*/  LOP3.LUT R96, R133, 0x16, RZ, 0xfc, !PT ;  /* 0x0000001685607812 */ /* 0x000fe200078efcff */
[----:B------:R-:W5:Y:S01]  /*4e30*/  @P3 LDG.E.U8 R199, desc[UR16][R66.64] ;  /* 0x0000001042c73981 */ /* 0x000f62000c1e1100 */
[----:B------:R-:W-:-:S02]  /*4e40*/  LEA.HI.X.SX32 R91, R91, R185, 0x1, P5 ;  /* 0x000000b95b5b7211 */ /* 0x000fc400028f0eff */
[-C--:B------:R-:W-:Y:S02]  /*4e50*/  ISETP.LT.AND P5, PT, R87, R188.reuse, P0 ;  /* 0x000000bc5700720c */ /* 0x080fe400007a1270 */
[----:B------:R-:W-:Y:S01]  /*4e60*/  ISETP.LT.AND P0, PT, R96, R188, P0 ;  /* 0x000000bc6000720c */ /* 0x000fe20000701270 */
[----:B0-----:R-:W-:Y:S02]  /*4e70*/  IMAD R99, R102, UR8, RZ ;  /* 0x0000000866637c24 */ /* 0x001fe4000f8e02ff */
[----:B------:R-:W-:Y:S02]  /*4e80*/  @P4 IMAD.MOV.U32 R102, RZ, RZ, R36 ;  /* 0x000000ffff664224 */ /* 0x000fe400078e0024 */
[----:B------:R-:W-:-:S05]  /*4e90*/  @P4 IMAD.MOV.U32 R103, RZ, RZ, R39 ;  /* 0x000000ffff674224 */ /* 0x000fca00078e0027 */
[----:B------:R0:W5:Y:S03]  /*4ea0*/  @P4 LDG.E.U8 R244, desc[UR16][R102.64] ;  /* 0x0000001066f44981 */ /* 0x000166000c1e1100 */
[----:B------:R-:W-:Y:S02]  /*4eb0*/  @P0 IMAD.MOV.U32 R106, RZ, RZ, R34 ;  /* 0x000000ffff6a0224 */ /* 0x000fe400078e0022 */
[----:B------:R-:W-:Y:S02]  /*4ec0*/  @P0 IMAD.MOV.U32 R107, RZ, RZ, R37 ;  /* 0x000000ffff6b0224 */ /* 0x000fe400078e0025 */
[----:B0-----:R-:W-:-:S03]  /*4ed0*/  @P5 IMAD.MOV.U32 R102, RZ, RZ, R32 ;  /* 0x000000ffff665224 */ /* 0x001fc600078e0020 */
[----:B------:R-:W5:Y:S01]  /*4ee0*/  @P0 LDG.E.U8 R248, desc[UR16][R106.64] ;  /* 0x000000106af80981 */ /* 0x000f62000c1e1100 */
[----:B------:R-:W-:-:S05]  /*4ef0*/  @P5 IMAD.MOV.U32 R103, RZ, RZ, R35 ;  /* 0x000000ffff675224 */ /* 0x000fca00078e0023 */
[----:B------:R0:W5:Y:S01]  /*4f00*/  @P5 LDG.E.U8 R246, desc[UR16][R102.64] ;  /* 0x0000001066f65981 */ /* 0x000162000c1e1100 */
[----:B------:R-:W-:-:S04]  /*4f10*/  IADD3 R100, P4, PT, R110, R184, RZ ;  /* 0x000000b86e647210 */ /* 0x000fc80007f9e0ff */
[----:B------:R-:W-:Y:S01]  /*4f20*/  LEA.HI.X.SX32 R101, R110, R185, 0x1, P4 ;  /* 0x000000b96e657211 */ /* 0x000fe200020f0eff */
[----:B------:R-:W-:Y:S01]  /*4f30*/  IMAD R110, R104, UR8, RZ ;  /* 0x00000008686e7c24 */ /* 0x000fe2000f8e02ff */
[----:B0-----:R-:W-:-:S04]  /*4f40*/  IADD3 R102, P0, PT, R113, R184, RZ ;  /* 0x000000b871667210 */ /* 0x001fc80007f1e0ff */
[-C--:B------:R-:W-:Y:S02]  /*4f50*/  LEA.HI.X.SX32 R103, R113, R185.reuse, 0x1, P0 ;  /* 0x000000b971677211 */ /* 0x080fe400000f0eff */
[CC--:B------:R-:W-:Y:S01]  /*4f60*/  IADD3 R104, P0, PT, R105.reuse, R184.reuse, RZ ;  /* 0x000000b869687210 */ /* 0x0c0fe20007f1e0ff */
[----:B------:R-:W-:Y:S01]  /*4f70*/  IMAD R113, R108, UR8, RZ ;  /* 0x000000086c717c24 */ /* 0x000fe2000f8e02ff */
[CC--:B------:R-:W-:Y:S02]  /*4f80*/  IADD3 R106, P4, PT, R110.reuse, R184.reuse, RZ ;  /* 0x000000b86e6a7210 */ /* 0x0c0fe40007f9e0ff */
[-C--:B------:R-:W-:Y:S02]  /*4f90*/  LEA.HI.X.SX32 R105, R105, R185.reuse, 0x1, P0 ;  /* 0x000000b969697211 */ /* 0x080fe400000f0eff */
[----:B------:R-:W-:Y:S02]  /*4fa0*/  IADD3 R108, P0, PT, R109, R184, RZ ;  /* 0x000000b86d6c7210 */ /* 0x000fe40007f1e0ff */
[----:B------:R-:W-:-:S02]  /*4fb0*/  LEA.HI.X.SX32 R107, R110, R185, 0x1, P4 ;  /* 0x000000b96e6b7211 */ /* 0x000fc400020f0eff */
[-C--:B------:R-:W-:Y:S02]  /*4fc0*/  IADD3 R110, P4, PT, R113, R184.reuse, RZ ;  /* 0x000000b8716e7210 */ /* 0x080fe40007f9e0ff */
[-C--:B------:R-:W-:Y:S02]  /*4fd0*/  LEA.HI.X.SX32 R109, R109, R185.reuse, 0x1, P0 ;  /* 0x000000b96d6d7211 */ /* 0x080fe400000f0eff */
[-C--:B------:R-:W-:Y:S02]  /*4fe0*/  IADD3 R112, P0, PT, R117, R184.reuse, RZ ;  /* 0x000000b875707210 */ /* 0x080fe40007f1e0ff */
[-C--:B------:R-:W-:Y:S02]  /*4ff0*/  LEA.HI.X.SX32 R111, R113, R185.reuse, 0x1, P4 ;  /* 0x000000b9716f7211 */ /* 0x080fe400020f0eff */
[----:B------:R-:W-:Y:S01]  /*5000*/  LEA.HI.X.SX32 R113, R117, R185, 0x1, P0 ;  /* 0x000000b975717211 */ /* 0x000fe200000f0eff */
[----:B------:R-:W-:Y:S01]  /*5010*/  IMAD R117, R115, UR8, RZ ;  /* 0x0000000873757c24 */ /* 0x000fe2000f8e02ff */
[----:B------:R-:W-:-:S04]  /*5020*/  IADD3 R114, P4, PT, R118, R184, RZ ;  /* 0x000000b876727210 */ /* 0x000fc80007f9e0ff */
[CC--:B------:R-:W-:Y:S02]  /*5030*/  IADD3 R116, P0, PT, R117.reuse, R184.reuse, RZ ;  /* 0x000000b875747210 */ /* 0x0c0fe40007f1e0ff */
[-C--:B------:R-:W-:Y:S02]  /*5040*/  LEA.HI.X.SX32 R115, R118, R185.reuse, 0x1, P4 ;  /* 0x000000b976737211 */ /* 0x080fe400020f0eff */
        /* <DEDUP_REMOVED lines=11> */
[-C--:B------:R-:W-:Y:S02]  /*5100*/  LEA.HI.X.SX32 R129, R134, R185.reuse, 0x1, P4 ;  /* 0x000000b986817211 */ /* 0x080fe400020f0eff */
[CC--:B------:R-:W-:Y:S02]  /*5110*/  IADD3 R130, P0, PT, R131.reuse, R184.reuse, RZ ;  /* 0x000000b883827210 */ /* 0x0c0fe40007f1e0ff */
[CC--:B------:R-:W-:Y:S02]  /*5120*/  IADD3 R134, P4, PT, R138.reuse, R184.reuse, RZ ;  /* 0x000000b88a867210 */ /* 0x0c0fe40007f9e0ff */
[-C--:B------:R-:W-:Y:S02]  /*5130*/  LEA.HI.X.SX32 R131, R131, R185.reuse, 0x1, P0 ;  /* 0x000000b983837211 */ /* 0x080fe400000f0eff */
[----:B------:R-:W-:Y:S02]  /*5140*/  LEA.HI.X.SX32 R135, R138, R185, 0x1, P4 ;  /* 0x000000b98a877211 */ /* 0x000fe400020f0eff */
[----:B------:R-:W-:-:S02]  /*5150*/  IADD3 R136, P0, PT, R139, R184, RZ ;  /* 0x000000b88b887210 */ /* 0x000fc40007f1e0ff */
[CC--:B------:R-:W-:Y:S02]  /*5160*/  IADD3 R138, P4, PT, R140.reuse, R184.reuse, RZ ;  /* 0x000000b88c8a7210 */ /* 0x0c0fe40007f9e0ff */
[-C--:B------:R-:W-:Y:S02]  /*5170*/  LEA.HI.X.SX32 R137, R139, R185.reuse, 0x1, P0 ;  /* 0x000000b98b897211 */ /* 0x080fe400000f0eff */
[-C--:B------:R-:W-:Y:S02]  /*5180*/  LEA.HI.X.SX32 R139, R140, R185.reuse, 0x1, P4 ;  /* 0x000000b98c8b7211 */ /* 0x080fe400020f0eff */
[-C--:B------:R-:W-:Y:S02]  /*5190*/  IADD3 R140, P0, PT, R141, R184.reuse, RZ ;  /* 0x000000b88d8c7210 */ /* 0x080fe40007f1e0ff */
[----:B------:R-:W-:Y:S02]  /*51a0*/  IADD3 R144, P4, PT, R147, R184, RZ ;  /* 0x000000b893907210 */ /* 0x000fe40007f9e0ff */
[----:B------:R-:W-:-:S02]  /*51b0*/  LEA.HI.X.SX32 R141, R141, R185, 0x1, P0 ;  /* 0x000000b98d8d7211 */ /* 0x000fc400000f0eff */
[-C--:B------:R-:W-:Y:S02]  /*51c0*/  IADD3 R142, P0, PT, R145, R184.reuse, RZ ;  /* 0x000000b8918e7210 */ /* 0x080fe40007f1e0ff */
[-C--:B------:R-:W-:Y:S02]  /*51d0*/  IADD3 R146, P5, PT, R167, R184.reuse, RZ ;  /* 0x000000b8a7927210 */ /* 0x080fe40007fbe0ff */
[-C--:B------:R-:W-:Y:S02]  /*51e0*/  LEA.HI.X.SX32 R143, R145, R185.reuse, 0x1, P0 ;  /* 0x000000b9918f7211 */ /* 0x080fe400000f0eff */
[-C--:B------:R-:W-:Y:S02]  /*51f0*/  LEA.HI.X.SX32 R145, R147, R185.reuse, 0x1, P4 ;  /* 0x000000b993917211 */ /* 0x080fe400020f0eff */
[----:B------:R-:W-:Y:S02]  /*5200*/  LEA.HI.X.SX32 R147, R167, R185, 0x1, P5 ;  /* 0x000000b9a7937211 */ /* 0x000fe400028f0eff */
[----:B------:R-:W-:-:S02]  /*5210*/  IADD3 R148, P4, PT, R180, R184, RZ ;  /* 0x000000b8b4947210 */ /* 0x000fc40007f9e0ff */
[-C--:B------:R-:W-:Y:S02]  /*5220*/  IADD3 R150, P5, PT, R182, R184.reuse, RZ ;  /* 0x000000b8b6967210 */ /* 0x080fe40007fbe0ff */
[-C--:B------:R-:W-:Y:S02]  /*5230*/  LEA.HI.X.SX32 R149, R180, R185.reuse, 0x1, P4 ;  /* 0x000000b9b4957211 */ /* 0x080fe400020f0eff */
[-C--:B------:R-:W-:Y:S02]  /*5240*/  LEA.HI.X.SX32 R151, R182, R185.reuse, 0x1, P5 ;  /* 0x000000b9b6977211 */ /* 0x080fe400028f0eff */
[-C--:B------:R-:W-:Y:S02]  /*5250*/  IADD3 R154, P0, PT, R174, R184.reuse, RZ ;  /* 0x000000b8ae9a7210 */ /* 0x080fe40007f1e0ff */
[-C--:B------:R-:W-:Y:S02]  /*5260*/  IADD3 R156, P4, PT, R176, R184.reuse, RZ ;  /* 0x000000b8b09c7210 */ /* 0x080fe40007f9e0ff */
[----:B------:R-:W-:Y:S01]  /*5270*/  IADD3 R158, P5, PT, R178, R184, RZ ;  /* 0x000000b8b29e7210 */ /* 0x000fe20007fbe0ff */
[----:B------:R-:W-:Y:S01]  /*5280*/  IMAD R167, R157, UR8, RZ ;  /* 0x000000089da77c24 */ /* 0x000fe2000f8e02ff */
[----:B------:R-:W-:-:S02]  /*5290*/  LEA.HI.X.SX32 R155, R174, R185, 0x1, P0 ;  /* 0x000000b9ae9b7211 */ /* 0x000fc400000f0eff */
[-C--:B------:R-:W-:Y:S02]  /*52a0*/  LEA.HI.X.SX32 R157, R176, R185.reuse, 0x1, P4 ;  /* 0x000000b9b09d7211 */ /* 0x080fe400020f0eff */
[-C--:B------:R-:W-:Y:S02]  /*52b0*/  LEA.HI.X.SX32 R159, R178, R185.reuse, 0x1, P5 ;  /* 0x000000b9b29f7211 */ /* 0x080fe400028f0eff */
[-C--:B------:R-:W-:Y:S02]  /*52c0*/  IADD3 R160, P0, PT, R168, R184.reuse, RZ ;  /* 0x000000b8a8a07210 */ /* 0x080fe40007f1e0ff */
[-C--:B------:R-:W-:Y:S02]  /*52d0*/  IADD3 R162, P4, PT, R170, R184.reuse, RZ ;  /* 0x000000b8aaa27210 */ /* 0x080fe40007f9e0ff */
[----:B------:R-:W-:Y:S01]  /*52e0*/  IADD3 R164, P5, PT, R172, R184, RZ ;  /* 0x000000b8aca47210 */ /* 0x000fe20007fbe0ff */
[----:B--2---:R0:W-:Y:S01]  /*52f0*/  STS.U8 [R132+UR15+0x4000], R97 ;  /* 0x0040006184007988 */ /* 0x0041e2000800000f */
[----:B------:R-:W-:-:S02]  /*5300*/  LEA.HI.X.SX32 R161, R168, R185, 0x1, P0 ;  /* 0x000000b9a8a17211 */ /* 0x000fc400000f0eff */
[-C--:B------:R-:W-:Y:S02]  /*5310*/  LEA.HI.X.SX32 R163, R170, R185.reuse, 0x1, P4 ;  /* 0x000000b9aaa37211 */ /* 0x080fe400020f0eff */
[----:B------:R-:W-:Y:S02]  /*5320*/  LEA.HI.X.SX32 R165, R172, R185, 0x1, P5 ;  /* 0x000000b9aca57211 */ /* 0x000fe400028f0eff */
[-C--:B------:R-:W-:Y:S02]  /*5330*/  IADD3 R166, P0, PT, R167, R184.reuse, RZ ;  /* 0x000000b8a7a67210 */ /* 0x080fe40007f1e0ff */
[----:B0-----:R-:W-:Y:S02]  /*5340*/  LOP3.LUT R97, R132, 0x10, RZ, 0x3c, !PT ;  /* 0x0000001084617812 */ /* 0x001fe400078e3cff */
[-C--:B------:R-:W-:Y:S02]  /*5350*/  IADD3 R168, P4, PT, R169, R184.reuse, RZ ;  /* 0x000000b8a9a87210 */ /* 0x080fe40007f9e0ff */
[-C--:B------:R-:W-:Y:S01]  /*5360*/  IADD3 R170, P5, PT, R171, R184.reuse, RZ ;  /* 0x000000b8abaa7210 */ /* 0x080fe20007fbe0ff */
[----:B---3--:R-:W-:Y:S01]  /*5370*/  STS.U8 [R132+UR15+0x4200], R224 ;  /* 0x004200e084007988 */ /* 0x008fe2000800000f */
[----:B------:R-:W-:-:S03]  /*5380*/  IADD3 R98, P6, PT, R99, R184, RZ ;  /* 0x000000b863627210 */ /* 0x000fc60007fde0ff */
[----:B----4-:R-:W-:Y:S01]  /*5390*/  STS.U8 [R132+UR15+0x4400], R226 ;  /* 0x004400e284007988 */ /* 0x010fe2000800000f */
[----:B------:R-:W-:-:S03]  /*53a0*/  LEA.HI.X.SX32 R167, R167, R185, 0x1, P0 ;  /* 0x000000b9a7a77211 */ /* 0x000fc600000f0eff */
[----:B-----5:R-:W-:Y:S01]  /*53b0*/  STS.U8 [R132+UR15+0x4600], R228 ;  /* 0x004600e484007988 */ /* 0x020fe2000800000f */
[-C--:B------:R-:W-:Y:S02]  /*53c0*/  LEA.HI.X.SX32 R169, R169, R185.reuse, 0x1, P4 ;  /* 0x000000b9a9a97211 */ /* 0x080fe400020f0eff */
[-C--:B------:R-:W-:Y:S01]  /*53d0*/  LEA.HI.X.SX32 R171, R171, R185.reuse, 0x1, P5 ;  /* 0x000000b9abab7211 */ /* 0x080fe200028f0eff */
[----:B------:R0:W-:Y:S01]  /*53e0*/  STS.U8 [R97+UR15+0x4080], R186 ;  /* 0x004080ba61007988 */ /* 0x0001e2000800000f */
[----:B------:R-:W-:Y:S02]  /*53f0*/  LEA.HI.X.SX32 R99, R99, R185, 0x1, P6 ;  /* 0x000000b963637211 */ /* 0x000fe400030f0eff */
[-C--:B------:R-:W-:Y:S02]  /*5400*/  IADD3 R172, P0, PT, R173, R184.reuse, RZ ;  /* 0x000000b8adac7210 */ /* 0x080fe40007f1e0ff */
[-C--:B------:R-:W-:Y:S02]  /*5410*/  IADD3 R174, P4, PT, R175, R184.reuse, RZ ;  /* 0x000000b8afae7210 */ /* 0x080fe40007f9e0ff */
[----:B------:R-:W-:-:S02]  /*5420*/  IADD3 R176, P5, PT, R177, R184, RZ ;  /* 0x000000b8b1b07210 */ /* 0x000fc40007fbe0ff */
[----:B0-----:R-:W-:Y:S02]  /*5430*/  LOP3.LUT R186, R132, 0x20, RZ, 0x3c, !PT ;  /* 0x0000002084ba7812 */ /* 0x001fe400078e3cff */
[C---:B------:R-:W-:Y:S01]  /*5440*/  IADD3 R152, P6, PT, R218.reuse, R184, RZ ;  /* 0x000000b8da987210 */ /* 0x040fe20007fde0ff */
[----:B------:R-:W-:Y:S01]  /*5450*/  STS.U8 [R97+UR15+0x4280], R230 ;  /* 0x004280e661007988 */ /* 0x000fe2000800000f */
[-C--:B------:R-:W-:Y:S02]  /*5460*/  LEA.HI.X.SX32 R173, R173, R185.reuse, 0x1, P0 ;  /* 0x000000b9adad7211 */ /* 0x080fe400000f0eff */
[-C--:B------:R-:W-:Y:S02]  /*5470*/  LEA.HI.X.SX32 R175, R175, R185.reuse, 0x1, P4 ;  /* 0x000000b9afaf7211 */ /* 0x080fe400020f0eff */
[-C--:B------:R-:W-:Y:S01]  /*5480*/  LEA.HI.X.SX32 R177, R177, R185.reuse, 0x1, P5 ;  /* 0x000000b9b1b17211 */ /* 0x080fe200028f0eff */
[----:B------:R-:W-:Y:S01]  /*5490*/  STS.U8 [R97+UR15+0x4480], R232 ;  /* 0x004480e861007988 */ /* 0x000fe2000800000f */
[----:B------:R-:W-:-:S02]  /*54a0*/  LEA.HI.X.SX32 R153, R218, R185, 0x1, P6 ;  /* 0x000000b9da997211 */ /* 0x000fc400030f0eff */
[-C--:B------:R-:W-:Y:S02]  /*54b0*/  IADD3 R178, P0, PT, R179, R184.reuse, RZ ;  /* 0x000000b8b3b27210 */ /* 0x080fe40007f1e0ff */
[-C--:B------:R-:W-:Y:S01]  /*54c0*/  IADD3 R180, P4, PT, R181, R184.reuse, RZ ;  /* 0x000000b8b5b47210 */ /* 0x080fe20007f9e0ff */
[----:B------:R-:W-:Y:S01]  /*54d0*/  STS.U8 [R97+UR15+0x4680], R234 ;  /* 0x004680ea61007988 */ /* 0x000fe2000800000f */
[-C--:B------:R-:W-:Y:S02]  /*54e0*/  IADD3 R182, P5, PT, R183, R184.reuse, RZ ;  /* 0x000000b8b7b67210 */ /* 0x080fe40007fbe0ff */
[----:B------:R-:W-:Y:S02]  /*54f0*/  IADD3 R184, P6, PT, R216, R184, RZ ;  /* 0x000000b8d8b87210 */ /* 0x000fe40007fde0ff */
[-C--:B------:R-:W-:Y:S02]  /*5500*/  LEA.HI.X.SX32 R179, R179, R185.reuse, 0x1, P0 ;  /* 0x000000b9b3b37211 */ /* 0x080fe400000f0eff */
[----:B------:R-:W-:-:S02]  /*5510*/  LEA.HI.X.SX32 R181, R181, R185, 0x1, P4 ;  /* 0x000000b9b5b57211 */ /* 0x000fc400020f0eff */
[----:B------:R-:W-:Y:S02]  /*5520*/  LEA.HI.X.SX32 R183, R183, R185, 0x1, P5 ;  /* 0x000000b9b7b77211 */ /* 0x000fe400028f0eff */
[----:B------:R-:W-:Y:S02]  /*5530*/  PRMT R201, RZ, 0x7610, R201 ;  /* 0x00007610ffc97816 */ /* 0x000fe400000000c9 */
[----:B------:R-:W-:Y:S01]  /*5540*/  PRMT R203, RZ, 0x7610, R203 ;  /* 0x00007610ffcb7816 */ /* 0x000fe200000000cb */
[----:B------:R0:W-:Y:S01]  /*5550*/  STS.U8 [R186+UR15+0x4100], R187 ;  /* 0x004100bbba007988 */ /* 0x0001e2000800000f */
[----:B------:R-:W-:Y:S02]  /*5560*/  PRMT R205, RZ, 0x7610, R205 ;  /* 0x00007610ffcd7816 */ /* 0x000fe400000000cd */
[----:B------:R-:W-:Y:S01]  /*5570*/  PRMT R207, RZ, 0x7610, R207 ;  /* 0x00007610ffcf7816 */ /* 0x000fe200000000cf */
[----:B------:R-:W2:Y:S01]  /*5580*/  @P3 LDG.E.U8 R201, desc[UR16][R70.64] ;  /* 0x0000001046c93981 */ /* 0x000ea2000c1e1100 */
[----:B------:R-:W-:-:S02]  /*5590*/  PRMT R209, RZ, 0x7610, R209 ;  /* 0x00007610ffd17816 */ /* 0x000fc400000000d1 */
[----:B------:R-:W-:Y:S01]  /*55a0*/  PRMT R211, RZ, 0x7610, R211 ;  /* 0x00007610ffd37816 */ /* 0x000fe200000000d3 */
[----:B------:R-:W3:Y:S01]  /*55b0*/  @P3 LDG.E.U8 R203, desc[UR16][R72.64] ;  /* 0x0000001048cb3981 */ /* 0x000ee2000c1e1100 */
[----:B0-----:R-:W-:-:S03]  /*55c0*/  LOP3.LUT R187, R132, 0x30, RZ, 0x3c, !PT ;  /* 0x0000003084bb7812 */ /* 0x001fc600078e3cff */
[----:B------:R0:W-:Y:S01]  /*55d0*/  STS.U8 [R186+UR15+0x4300], R236 ;  /* 0x004300ecba007988 */ /* 0x0001e2000800000f */
[----:B------:R-:W-:Y:S02]  /*55e0*/  PRMT R213, RZ, 0x7610, R213 ;  /* 0x00007610ffd57816 */ /* 0x000fe400000000d5 */
[----:B------:R-:W-:Y:S01]  /*55f0*/  PRMT R215, RZ, 0x7610, R215 ;  /* 0x00007610ffd77816 */ /* 0x000fe200000000d7 */
[----:B------:R-:W4:Y:S01]  /*5600*/  @P3 LDG.E.U8 R205, desc[UR16][R76.64] ;  /* 0x000000104ccd3981 */ /* 0x000f22000c1e1100 */
[----:B------:R-:W-:Y:S02]  /*5610*/  PRMT R217, RZ, 0x7610, R217 ;  /* 0x00007610ffd97816 */ /* 0x000fe400000000d9 */
[----:B------:R-:W-:Y:S01]  /*5620*/  PRMT R219, RZ, 0x7610, R219 ;  /* 0x00007610ffdb7816 */ /* 0x000fe200000000db */
[----:B------:R-:W5:Y:S01]  /*5630*/  @P3 LDG.E.U8 R207, desc[UR16][R78.64] ;  /* 0x000000104ecf3981 */ /* 0x000f62000c1e1100 */
[----:B------:R-:W-:Y:S02]  /*5640*/  PRMT R221, RZ, 0x7610, R221 ;  /* 0x00007610ffdd7816 */ /* 0x000fe400000000dd */
[----:B------:R-:W-:Y:S01]  /*5650*/  PRMT R223, RZ, 0x7610, R223 ;  /* 0x00007610ffdf7816 */ /* 0x000fe200000000df */
[----:B------:R-:W5:Y:S01]  /*5660*/  @P3 LDG.E.U8 R209, desc[UR16][R82.64] ;  /* 0x0000001052d13981 */ /* 0x000f62000c1e1100 */
[----:B------:R-:W-:-:S02]  /*5670*/  PRMT R225, RZ, 0x7610, R225 ;  /* 0x00007610ffe17816 */ /* 0x000fc400000000e1 */
[----:B------:R-:W-:Y:S01]  /*5680*/  PRMT R227, RZ, 0x7610, R227 ;  /* 0x00007610ffe37816 */ /* 0x000fe200000000e3 */
[----:B------:R-:W5:Y:S01]  /*5690*/  @P3 LDG.E.U8 R211, desc[UR16][R84.64] ;  /* 0x0000001054d33981 */ /* 0x000f62000c1e1100 */
        /* <DEDUP_REMOVED lines=8> */
[----:B------:R-:W-:Y:S01]  /*5720*/  STS.U8 [R186+UR15+0x4700], R240 ;  /* 0x004700f0ba007988 */ /* 0x000fe2000800000f */
[----:B------:R-:W-:Y:S02]  /*5730*/  PRMT R241, RZ, 0x7610, R241 ;  /* 0x00007610fff17816 */ /* 0x000fe400000000f1 */
[----:B------:R-:W-:Y:S01]  /*5740*/  LEA.HI.X.SX32 R185, R216, R185, 0x1, P6 ;  /* 0x000000b9d8b97211 */ /* 0x000fe200030f0eff */
[----:B------:R1:W-:Y:S01]  /*5750*/  STS.U8 [R186+UR15+0x4500], R238 ;  /* 0x004500eeba007988 */ /* 0x0003e2000800000f */
        /* <DEDUP_REMOVED lines=29> */
[----:B------:R1:W-:Y:S01]  /*5930*/  STS.U8 [R187+UR15+0x4780], R244 ;  /* 0x004780f4bb007988 */ /* 0x0003e2000800000f */
[----:B------:R-:W-:-:S02]  /*5940*/  PRMT R232, RZ, 0x7610, R232 ;  /* 0x00007610ffe87816 */ /* 0x000fc400000000e8 */
[----:B------:R-:W-:Y:S01]  /*5950*/  PRMT R234, RZ, 0x7610, R234 ;  /* 0x00007610ffea7816 */ /* 0x000fe200000000ea */
[----:B------:R-:W5:Y:S01]  /*5960*/  @P3 LDG.E.U8 R233, desc[UR16][R110.64] ;  /* 0x000000106ee93981 */ /* 0x000f62000c1e1100 */
[----:B0-----:R-:W-:Y:S02]  /*5970*/  PRMT R236, RZ, 0x7610, R236 ;  /* 0x00007610ffec7816 */ /* 0x001fe400000000ec */
[----:B-1----:R-:W-:Y:S01]  /*5980*/  PRMT R238, RZ, 0x7610, R238 ;  /* 0x00007610ffee7816 */ /* 0x002fe200000000ee */
[----:B------:R-:W5:Y:S01]  /*5990*/  @P3 LDG.E.U8 R235, desc[UR16][R112.64] ;  /* 0x0000001070eb3981 */ /* 0x000f62000c1e1100 */
[----:B------:R-:W-:Y:S02]  /*59a0*/  PRMT R240, RZ, 0x7610, R240 ;  /* 0x00007610fff07816 */ /* 0x000fe400000000f0 */
[----:B------:R-:W-:Y:S01]  /*59b0*/  PRMT R242, RZ, 0x7610, R242 ;  /* 0x00007610fff27816 */ /* 0x000fe200000000f2 */
[----:B------:R0:W-:Y:S01]  /*59c0*/  STS.U8 [R187+UR15+0x4580], R248 ;  /* 0x004580f8bb007988 */ /* 0x0001e2000800000f */
[----:B------:R-:W-:-:S02]  /*59d0*/  PRMT R244, RZ, 0x7610, R244 ;  /* 0x00007610fff47816 */ /* 0x000fc400000000f4 */
[----:B------:R-:W-:Y:S01]  /*59e0*/  PRMT R250, RZ, 0x7610, R250 ;  /* 0x00007610fffa7816 */ /* 0x000fe200000000fa */
[----:B------:R1:W-:Y:S01]  /*59f0*/  STS.U8 [R187+UR15+0x4180], R246 ;  /* 0x004180f6bb007988 */ /* 0x0003e2000800000f */
[----:B------:R-:W-:-:S03]  /*5a00*/  PRMT R252, RZ, 0x7610, R252 ;  /* 0x00007610fffc7816 */ /* 0x000fc600000000fc */
[----:B------:R-:W5:Y:S01]  /*5a10*/  @P3 LDG.E.U8 R237, desc[UR16][R114.64] ;  /* 0x0000001072ed3981 */ /* 0x000f62000c1e1100 */
[----:B0-----:R-:W-:-:S03]  /*5a20*/  PRMT R248, RZ, 0x7610, R248 ;  /* 0x00007610fff87816 */ /* 0x001fc600000000f8 */
[----:B------:R-:W5:Y:S01]  /*5a30*/  @P3 LDG.E.U8 R239, desc[UR16][R116.64] ;  /* 0x0000001074ef3981 */ /* 0x000f62000c1e1100 */
[----:B-1----:R-:W-:-:S03]  /*5a40*/  PRMT R246, RZ, 0x7610, R246 ;  /* 0x00007610fff67816 */ /* 0x002fc600000000f6 */
[----:B------:R-:W5:Y:S04]  /*5a50*/  @P3 LDG.E.U8 R241, desc[UR16][R118.64] ;  /* 0x0000001076f13981 */ /* 0x000f68000c1e1100 */
        /* <DEDUP_REMOVED lines=31> */
[----:B------:R0:W-:Y:S04]  /*5c50*/  STS.U8 [R132+UR15], R251 ;  /* 0x000000fb84007988 */ /* 0x0001e8000800000f */
[----:B------:R0:W-:Y:S04]  /*5c60*/  STS.U8 [R132+UR15+0x100], R249 ;  /* 0x000100f984007988 */ /* 0x0001e8000800000f */
        /* <DEDUP_REMOVED lines=8> */
[----:B------:R0:W-:Y:S01]  /*5cf0*/  STS.U8 [R132+UR15+0xa00], R199 ;  /* 0x000a00c784007988 */ /* 0x0001e2000800000f */
[----:B------:R-:W-:-:S03]  /*5d00*/  ISETP.LT.OR P0, PT, R38, 0x20, P1 ;  /* 0x000000202600780c */ /* 0x000fc60000f01670 */
[----:B--2---:R0:W-:Y:S04]  /*5d10*/  STS.U8 [R132+UR15+0xb00], R201 ;  /* 0x000b00c984007988 */ /* 0x0041e8000800000f */
[----:B---3--:R0:W-:Y:S04]  /*5d20*/  STS.U8 [R132+UR15+0xc00], R203 ;  /* 0x000c00cb84007988 */ /* 0x0081e8000800000f */
[----:B----4-:R0:W-:Y:S04]  /*5d30*/  STS.U8 [R132+UR15+0xd00], R205 ;  /* 0x000d00cd84007988 */ /* 0x0101e8000800000f */
[----:B-----5:R0:W-:Y:S04]  /*5d40*/  STS.U8 [R132+UR15+0xe00], R207 ;  /* 0x000e00cf84007988 */ /* 0x0201e8000800000f */
        /* <DEDUP_REMOVED lines=49> */
[----:B------:R1:W-:Y:S06]  /*6060*/  MEMBAR.ALL.CTA ;  /* 0x0000000000007992 */ /* 0x0003ec0000008000 */
[----:B-1----:R-:W1:Y:S02]  /*6070*/  FENCE.VIEW.ASYNC.S ;  /* 0x00000000000073c6 */ /* 0x002e640000000000 */
[----:B-1----:R-:W-:Y:S01]  /*6080*/  BAR.SYNC.DEFER_BLOCKING 0x0 ;  /* 0x0000000000007b1d */ /* 0x002fe20000010000 */
[----:B------:R-:W-:-:S05]  /*6090*/  ISETP.GE.AND P3, PT, R38, 0x40, PT ;  /* 0x000000402600780c */ /* 0x000fca0003f66270 */
[----:B------:R-:W-:Y:S08]  /*60a0*/  @P0 BRA `(.L_x_6) ;  /* 0x00000000003c0947 */ /* 0x000ff00003800000 */
[----:B------:R-:W-:Y:S02]  /*60b0*/  UIADD3 UR4, UPT, UPT, UR15, 0x4000, URZ ;  /* 0x000040000f047890 */ /* 0x000fe4000fffe0ff */
[----:B------:R-:W-:Y:S02]  /*60c0*/  USHF.R.U32.HI UR8, URZ, 0x4, UR15 ;  /* 0x00000004ff087899 */ /* 0x000fe4000801160f */
[----:B------:R-:W-:Y:S02]  /*60d0*/  USHF.R.U32.HI UR4, URZ, 0x4, UR4 ;  /* 0x00000004ff047899 */ /* 0x000fe40008011604 */
[----:B------:R-:W-:Y:S02]  /*60e0*/  USGXT.U32 UR8, UR8, 0xe ;  /* 0x0000000e0808789a */ /* 0x000fe40008000000 */
[----:B------:R-:W-:Y:S01]  /*60f0*/  USGXT.U32 UR6, UR4, 0xe ;  /* 0x0000000e0406789a */ /* 0x000fe20008000000 */
[----:B------:R-:W-:Y:S02]  /*6100*/  UMOV UR5, URZ ;  /* 0x000000ff00057c82 */ /* 0x000fe40008000000 */
[----:B------:R-:W-:Y:S01]  /*6110*/  UMOV UR4, UR10 ;  /* 0x0000000a00047c82 */ /* 0x000fe20008000000 */
[----:B------:R-:W-:Y:S01]  /*6120*/  UMOV UR20, 0x0 ;  /* 0x0000000000147882 */ /* 0x000fe20000000000 */
[----:B------:R-:W-:Y:S01]  /*6130*/  UMOV UR21, 0x4408490 ;  /* 0x0440849000157882 */ /* 0x000fe20000000000 */
[----:B------:R-:W-:Y:S01]  /*6140*/  UMOV UR9, 0xc0004010 ;  /* 0xc000401000097882 */ /* 0x000fe20000000000 */
[----:B------:R-:W-:Y:S01]  /*6150*/  UMOV UR7, 0x80004020 ;  /* 0x8000402000077882 */ /* 0x000fe20000000000 */
[----:B------:R-:W-:Y:S01]  /*6160*/  UMOV UR4, UR4 ;  /* 0x0000000400047c82 */ /* 0x000fe20008000000 */
[----:B------:R1:W-:Y:S01]  /*6170*/  UTCQMMA gdesc[UR6], gdesc[UR8], tmem[UR18], tmem[UR20], idesc[UR21], !UPT ;  /* 0x00ff1408060075ea */ /* 0x0003e2000f800312 */
[----:B------:R1:W-:Y:S01]  /*6180*/  UTCBAR [UR4], URZ ;  /* 0x000000ff040073e9 */ /* 0x0003e200080000ff */
[----:B------:R-:W-:-:S02]  /*6190*/  NOP ;  /* 0x0000000000007918 */ /* 0x000fc40000000000 */
.L_x_6:
[----:B-1----:R-:W-:Y:S01]  /*61a0*/  UMOV UR4, URZ ;  /* 0x000000ff00047c82 */ /* 0x002fe20008000000 */
[----:B------:R-:W-:Y:S05]  /*61b0*/  @!P3 BRA `(.L_x_7) ;  /* 0x0000001c00e8b947 */ /* 0x000fea0003800000 */
[----:B0-----:R-:W-:Y:S01]  /*61c0*/  SHF.R.S32.HI R191, RZ, 0x1f, R38 ;  /* 0x0000001fffbf7819 */ /* 0x001fe20000011426 */
[----:B------:R-:W-:Y:S01]  /*61d0*/  IMAD.SHL.U32 R189, R124, 0x20, RZ ;  /* 0x000000207cbd7824 */ /* 0x000fe200078e00ff */
[----:B------:R-:W-:Y:S01]  /*61e0*/  UIADD3 UR5, UPT, UPT, UR15, 0x2000, URZ ;  /* 0x000020000f057890 */ /* 0x000fe2000fffe0ff */
[----:B------:R-:W-:Y:S01]  /*61f0*/  VIADD R188, R188, 0xffffffe0 ;  /* 0xffffffe0bcbc7836 */ /* 0x000fe20000000000 */
[----:B------:R-:W-:Y:S01]  /*6200*/  LEA.HI R124, R191, R38, RZ, 0x5 ;  /* 0x00000026bf7c7211 */ /* 0x000fe200078f28ff */
[----:B------:R-:W-:Y:S01]  /*6210*/  UIADD3 UR4, UPT, UPT, UR15, 0x4800, URZ ;  /* 0x000048000f047890 */ /* 0x000fe2000fffe0ff */
[----:B------:R-:W-:Y:S01]  /*6220*/  IMAD.SHL.U32 R191, R125, 0x20, RZ ;  /* 0x000000207dbf7824 */ /* 0x000fe200078e00ff */
[----:B------:R-:W-:Y:S01]  /*6230*/  USHF.R.U32.HI UR5, URZ, 0x4, UR5 ;  /* 0x00000004ff057899 */ /* 0x000fe20008011605 */
[----:B------:R-:W-:Y:S01]  /*6240*/  SHF.R.S32.HI R124, RZ, 0x5, R124 ;  /* 0x00000005ff7c7819 */ /* 0x000fe2000001147c */
[----:B------:R-:W-:Y:S01]  /*6250*/  USHF.R.U32.HI UR4, URZ, 0x4, UR4 ;  /* 0x00000004ff047899 */ /* 0x000fe20008011604 */
[----:B------:R-:W-:Y:S01]  /*6260*/  IMAD.MOV.U32 R125, RZ, RZ, RZ ;  /* 0x000000ffff7d7224 */ /* 0x000fe200078e00ff */
[----:B------:R-:W-:Y:S01]  /*6270*/  SHF.R.S32.HI R190, RZ, 0x1f, R189 ;  /* 0x0000001fffbe7819 */ /* 0x000fe200000114bd */
[----:B------:R-:W-:Y:S01]  /*6280*/  UMOV UR13, UR10 ;  /* 0x0000000a000d7c82 */ /* 0x000fe20008000000 */
[----:B------:R-:W-:Y:S01]  /*6290*/  VIMNMX R124, PT, PT, R124, 0x2, !PT ;  /* 0x000000027c7c7848 */ /* 0x000fe20007fe0100 */
[----:B------:R-:W-:Y:S01]  /*62a0*/  USGXT.U32 UR10, UR5, 0xe ;  /* 0x0000000e050a789a */ /* 0x000fe20008000000 */
[----:B------:R-:W-:Y:S01]  /*62b0*/  SHF.R.S32.HI R192, RZ, 0x1f, R191 ;  /* 0x0000001fffc07819 */ /* 0x000fe200000114bf */
[----:B------:R-:W-:-:S02]  /*62c0*/  USGXT.U32 UR8, UR4, 0xe ;  /* 0x0000000e0408789a */ /* 0x000fc40008000000 */
[----:B------:R-:W-:Y:S01]  /*62d0*/  VIADD R193, R124, 0xffffffff ;  /* 0xffffffff7cc17836 */ /* 0x000fe20000000000 */
[----:B------:R-:W-:Y:S01]  /*62e0*/  UMOV UR14, 0x1 ;  /* 0x00000001000e7882 */ /* 0x000fe20000000000 */
[----:B------:R-:W-:-:S08]  /*62f0*/  UMOV UR5, URZ ;  /* 0x000000ff00057c82 */ /* 0x000fd00008000000 */
.L_x_10:
[----:B------:R-:W-:Y:S01]  /*6300*/  IADD3 R184, P4, PT, R191, R184, RZ ;  /* 0x000000b8bfb87210 */ /* 0x000fe20007f9e0ff */
[----:B------:R-:W-:Y:S01]  /*6310*/  IMAD.U32 R125, R125, -0x80000000, RZ ;  /* 0x800000007d7d7824 */ /* 0x000fe200078e00ff */
[C---:B------:R-:W-:Y:S02]  /*6320*/  IADD3 R42, P5, PT, R191.reuse, R42, RZ ;  /* 0x0000002abf2a7210 */ /* 0x040fe40007fbe0ff */
[C---:B------:R-:W-:Y:S01]  /*6330*/  IADD3 R118, P0, PT, R191.reuse, R118, RZ ;  /* 0x00000076bf767210 */ /* 0x040fe20007f1e0ff */
[C---:B------:R-:W-:Y:S01]  /*6340*/  IMAD.X R185, R192.reuse, 0x1, R185, P4 ;  /* 0x00000001c0b97824 */ /* 0x040fe200020e06b9 */
        /* <DEDUP_REMOVED lines=102> */
[----:B0-----:R-:W0:Y:S01]  /*69b0*/  SYNCS.PHASECHK.TRANS64.TRYWAIT P4, [UR13], R125 ;  /* 0x0000007dff0075a7 */ /* 0x001e22000808110d */
        /* <DEDUP_REMOVED lines=16> */
[----:B------:R-:W-:Y:S01]  /*6ac0*/  IADD3 R44, P0, PT, R191, R44, RZ ;  /* 0x0000002cbf2c7210 */ /* 0x000fe20007f1e0ff */
[C---:B------:R-:W-:Y:S01]  /*6ad0*/  IMAD.X R127, R192.reuse, 0x1, R127, P3 ;  /* 0x00000001c07f7824 */ /* 0x040fe200018e067f */
[----:B------:R-:W-:Y:S01]  /*6ae0*/  IADD3 R28, P5, PT, R189, R28, RZ ;  /* 0x0000001cbd1c7210 */ /* 0x000fe20007fbe0ff */
[C---:B------:R-:W-:Y:S01]  /*6af0*/  IMAD.X R47, R192.reuse, 0x1, R47, P6 ;  /* 0x00000001c02f7824 */ /* 0x040fe200030e062f */
[----:B------:R-:W-:Y:S01]  /*6b00*/  IADD3 R40, P3, PT, R191, R40, RZ ;  /* 0x00000028bf287210 */ /* 0x000fe20007f7e0ff */
[----:B------:R-:W-:Y:S01]  /*6b10*/  IMAD.X R45, R192, 0x1, R45, P0 ;  /* 0x00000001c02d7824 */ /* 0x000fe200000e062d */
[C---:B------:R-:W-:Y:S01]  /*6b20*/  IADD3 R36, P6, PT, R189.reuse, R36, RZ ;  /* 0x00000024bd247210 */ /* 0x040fe20007fde0ff */
[----:B------:R-:W-:Y:S01]  /*6b30*/  IMAD.X R31, R190, 0x1, R31, P5 ;  /* 0x00000001be1f7824 */ /* 0x000fe200028e061f */
[C---:B------:R-:W-:Y:S01]  /*6b40*/  IADD3 R20, P0, PT, R189.reuse, R20, RZ ;  /* 0x00000014bd147210 */ /* 0x040fe20007f1e0ff */
[----:B------:R-:W-:Y:S01]  /*6b50*/  IMAD.X R41, R192, 0x1, R41, P3 ;  /* 0x00000001c0297824 */ /* 0x000fe200018e0629 */
        /* <DEDUP_REMOVED lines=26> */
[-C--:B------:R-:W-:Y:S01]  /*6d00*/  ISETP.GE.AND P3, PT, R133, R188.reuse, PT ;  /* 0x000000bc8500720c */ /* 0x080fe20003f66270 */
[----:B------:R-:W-:Y:S01]  /*6d10*/  IMAD.X R17, R190, 0x1, R17, P0 ;  /* 0x00000001be117824 */ /* 0x000fe200000e0611 */
[----:B------:R-:W-:Y:S01]  /*6d20*/  ISETP.GE.AND P6, PT, R56, R188, PT ;  /* 0x000000bc3800720c */ /* 0x000fe20003fc6270 */
[----:B------:R-:W-:Y:S01]  /*6d30*/  IMAD.X R9, R190, 0x1, R9, P5 ;  /* 0x00000001be097824 */ /* 0x000fe200028e0609 */
[----:B------:R-:W-:Y:S01]  /*6d40*/  PRMT R216, RZ, 0x7610, R216 ;  /* 0x00007610ffd87816 */ /* 0x000fe200000000d8 */
[----:B0-----:R-:W-:Y:S10]  /*6d50*/  @!P4 BRA `(.L_x_8) ;  /* 0x0000006c00c0c947 */ /* 0x001ff40003800000 */
.L_x_16:
[----:B------:R-:W-:Y:S02]  /*6d60*/  @!P3 IMAD.MOV.U32 R124, RZ, RZ, R6 ;  /* 0x000000ffff7cb224 */ /* 0x000fe400078e0006 */
[----:B------:R-:W-:-:S05]  /*6d70*/  @!P3 IMAD.MOV.U32 R125, RZ, RZ, R9 ;  /* 0x000000ffff7db224 */ /* 0x000fca00078e0009 */
[----:B------:R0:W2:Y:S01]  /*6d80*/  @!P3 LDG.E.U8 R216, desc[UR16][R124.64] ;  /* 0x000000107cd8b981 */ /* 0x0000a2000c1e1100 */
[-C--:B------:R-:W-:Y:S02]  /*6d90*/  ISETP.GE.AND P3, PT, R57, R188.reuse, PT ;  /* 0x000000bc3900720c */ /* 0x080fe40003f66270 */
[----:B------:R-:W-:Y:S02]  /*6da0*/  PRMT R218, RZ, 0x7610, R218 ;  /* 0x00007610ffda7816 */ /* 0x000fe400000000da */
[-C--:B------:R-:W-:Y:S01]  /*6db0*/  ISETP.GE.AND P4, PT, R62, R188.reuse, PT ;  /* 0x000000bc3e00720c */ /* 0x080fe20003f86270 */
[----:B0-----:R-:W-:Y:S02]  /*6dc0*/  @!P6 IMAD.MOV.U32 R124, RZ, RZ, R8 ;  /* 0x000000ffff7ce224 */ /* 0x001fe400078e0008 */
[----:B------:R-:W-:Y:S01]  /*6dd0*/  @!P6 IMAD.MOV.U32 R125, RZ, RZ, R11 ;  /* 0x000000ffff7de224 */ /* 0x000fe200078e000b */
[----:B------:R-:W-:Y:S02]  /*6de0*/  PRMT R220, RZ, 0x7610, R220 ;  /* 0x00007610ffdc7816 */ /* 0x000fe400000000dc */
[----:B------:R-:W-:-:S02]  /*6df0*/  ISETP.GE.AND P0, PT, R63, R188, PT ;  /* 0x000000bc3f00720c */ /* 0x000fc40003f06270 */
[----:B------:R0:W3:Y:S01]  /*6e00*/  @!P6 LDG.E.U8 R218, desc[UR16][R124.64] ;  /* 0x000000107cdae981 */ /* 0x0000e2000c1e1100 */
[----:B------:R-:W-:Y:S01]  /*6e10*/  PRMT R222, RZ, 0x7610, R222 ;  /* 0x00007610ffde7816 */ /* 0x000fe200000000de */
[----:B0-----:R-:W-:Y:S02]  /*6e20*/  @!P3 IMAD.MOV.U32 R124, RZ, RZ, R10 ;  /* 0x000000ffff7cb224 */ /* 0x001fe400078e000a */
[----:B------:R-:W-:-:S05]  /*6e30*/  @!P3 IMAD.MOV.U32 R125, RZ, RZ, R13 ;  /* 0x000000ffff7db224 */ /* 0x000fca00078e000d */
[----:B------:R0:W4:Y:S01]  /*6e40*/  @!P3 LDG.E.U8 R220, desc[UR16][R124.64] ;  /* 0x000000107cdcb981 */ /* 0x000122000c1e1100 */
[----:B------:R-:W-:Y:S02]  /*6e50*/  ISETP.GE.AND P3, PT, R68, R188, PT ;  /* 0x000000bc4400720c */ /* 0x000fe40003f66270 */
[----:B------:R-:W-:Y:S01]  /*6e60*/  PRMT R224, RZ, 0x7610, R224 ;  /* 0x00007610ffe07816 */ /* 0x000fe200000000e0 */
[----:B0-----:R-:W-:Y:S02]  /*6e70*/  @!P4 IMAD.MOV.U32 R124, RZ, RZ, R12 ;  /* 0x000000ffff7cc224 */ /* 0x001fe400078e000c */
[----:B------:R-:W-:-:S05]  /*6e80*/  @!P4 IMAD.MOV.U32 R125, RZ, RZ, R15 ;  /* 0x000000ffff7dc224 */ /* 0x000fca00078e000f */
[----:B------:R0:W5:Y:S01]  /*6e90*/  @!P4 LDG.E.U8 R222, desc[UR16][R124.64] ;  /* 0x000000107cdec981 */ /* 0x000162000c1e1100 */
[-C--:B------:R-:W-:Y:S02]  /*6ea0*/  ISETP.GE.AND P4, PT, R69, R188.reuse, PT ;  /* 0x000000bc4500720c */ /* 0x080fe40003f86270 */
[----:B------:R-:W-:Y:S02]  /*6eb0*/  PRMT R226, RZ, 0x7610, R226 ;  /* 0x00007610ffe27816 */ /* 0x000fe400000000e2 */
[----:B------:R-:W-:Y:S01]  /*6ec0*/  ISETP.GE.AND P5, PT, R74, R188, PT ;  /* 0x000000bc4a00720c */ /* 0x000fe20003fa6270 */
[----:B0-----:R-:W-:Y:S02]  /*6ed0*/  @!P0 IMAD.MOV.U32 R124, RZ, RZ, R14 ;  /* 0x000000ffff7c8224 */ /* 0x001fe400078e000e */
[----:B------:R-:W-:-:S05]  /*6ee0*/  @!P0 IMAD.MOV.U32 R125, RZ, RZ, R17 ;  /* 0x000000ffff7d8224 */ /* 0x000fca00078e0011 */
[----:B------:R0:W5:Y:S01]  /*6ef0*/  @!P0 LDG.E.U8 R224, desc[UR16][R124.64] ;  /* 0x000000107ce08981 */ /* 0x000162000c1e1100 */
        /* <DEDUP_REMOVED lines=30> */
[----:B------:R-:W-:Y:S01]  /*70e0*/  PRMT R240, RZ, 0x7610, R240 ;  /* 0x00007610fff07816 */ /* 0x000fe200000000f0 */
[----:B0-----:R-:W-:Y:S02]  /*70f0*/  @!P5 IMAD.MOV.U32 R124, RZ, RZ, R28 ;  /* 0x000000ffff7cd224 */ /* 0x001fe400078e001c */
[----:B------:R-:W-:-:S05]  /*7100*/  @!P5 IMAD.MOV.U32 R125, RZ, RZ, R31 ;  /* 0x000000ffff7dd224 */ /* 0x000fca00078e001f */
[----:B------:R0:W5:Y:S01]  /*7110*/  @!P5 LDG.E.U8 R238, desc[UR16][R124.64] ;  /* 0x000000107ceed981 */ /* 0x000162000c1e1100 */
[----:B------:R-:W-:Y:S01]  /*7120*/  PRMT R242, RZ, 0x7610, R242 ;  /* 0x00007610fff27816 */ /* 0x000fe200000000f2 */
[----:B0-----:R-:W-:Y:S02]  /*7130*/  @!P0 IMAD.MOV.U32 R124, RZ, RZ, R32 ;  /* 0x000000ffff7c8224 */ /* 0x001fe400078e0020 */
[----:B------:R-:W-:-:S05]  /*7140*/  @!P0 IMAD.MOV.U32 R125, RZ, RZ, R35 ;  /* 0x000000ffff7d8224 */ /* 0x000fca00078e0023 */
[----:B------:R0:W5:Y:S01]  /*7150*/  @!P0 LDG.E.U8 R240, desc[UR16][R124.64] ;  /* 0x000000107cf08981 */ /* 0x000162000c1e1100 */
[----:B------:R-:W-:Y:S01]  /*7160*/  ISETP.GE.AND P0, PT, R96, R188, PT ;  /* 0x000000bc6000720c */ /* 0x000fe20003f06270 */
[----:B0-----:R-:W-:Y:S02]  /*7170*/  @!P3 IMAD.MOV.U32 R124, RZ, RZ, R30 ;  /* 0x000000ffff7cb224 */ /* 0x001fe400078e001e */
[----:B------:R-:W-:-:S05]  /*7180*/  @!P3 IMAD.MOV.U32 R125, RZ, RZ, R33 ;  /* 0x000000ffff7db224 */ /* 0x000fca00078e0021 */
[----:B------:R-:W5:Y:S01]  /*7190*/  @!P3 LDG.E.U8 R242, desc[UR16][R124.64] ;  /* 0x000000107cf2b981 */ /* 0x000f62000c1e1100 */
[----:B------:R-:W-:-:S04]  /*71a0*/  ISETP.GE.AND P3, PT, R7, R188, PT ;  /* 0x000000bc0700720c */ /* 0x000fc80003f66270 */
[----:B------:R-:W-:Y:S01]  /*71b0*/  @!P0 IMAD.MOV.U32 R194, RZ, RZ, R34 ;  /* 0x000000ffffc28224 */ /* 0x000fe200078e0022 */
[----:B------:R-:W-:Y:S01]  /*71c0*/  PRMT R244, RZ, 0x7610, R244 ;  /* 0x00007610fff47816 */ /* 0x000fe200000000f4 */
[----:B------:R-:W-:Y:S01]  /*71d0*/  @!P0 IMAD.MOV.U32 R195, RZ, RZ, R37 ;  /* 0x000000ffffc38224 */ /* 0x000fe200078e0025 */
[----:B------:R-:W-:Y:S02]  /*71e0*/  PRMT R246, RZ, 0x7610, R246 ;  /* 0x00007610fff67816 */ /* 0x000fe400000000f6 */
[----:B------:R-:W-:Y:S02]  /*71f0*/  ISETP.GE.AND P4, PT, R4, R188, PT ;  /* 0x000000bc0400720c */ /* 0x000fe40003f86270 */
[----:B------:R0:W5:Y:S02]  /*7200*/  @!P0 LDG.E.U8 R244, desc[UR16][R194.64] ;  /* 0x00000010c2f48981 */ /* 0x000164000c1e1100 */
[----:B0-----:R-:W-:Y:S02]  /*7210*/  @!P3 IMAD.MOV.U32 R194, RZ, RZ, R36 ;  /* 0x000000ffffc2b224 */ /* 0x001fe400078e0024 */
[----:B------:R-:W-:-:S05]  /*7220*/  @!P3 IMAD.MOV.U32 R195, RZ, RZ, R39 ;  /* 0x000000ffffc3b224 */ /* 0x000fca00078e0027 */
[----:B------:R0:W5:Y:S01]  /*7230*/  @!P3 LDG.E.U8 R246, desc[UR16][R194.64] ;  /* 0x00000010c2f6b981 */ /* 0x000162000c1e1100 */
[----:B------:R-:W-:Y:S01]  /*7240*/  PRMT R248, RZ, 0x7610, R248 ;  /* 0x00007610fff87816 */ /* 0x000fe200000000f8 */
[----:B------:R-:W-:Y:S01]  /*7250*/  BAR.SYNC.DEFER_BLOCKING 0x0 ;  /* 0x0000000000007b1d */ /* 0x000fe20000010000 */
[----:B------:R-:W-:Y:S02]  /*7260*/  PRMT R124, RZ, 0x7610, R124 ;  /* 0x00007610ff7c7816 */ /* 0x000fe4000000007c */
[----:B------:R-:W-:Y:S02]  /*7270*/  PRMT R125, RZ, 0x7610, R125 ;  /* 0x00007610ff7d7816 */ /* 0x000fe4000000007d */
[----:B------:R-:W-:Y:S02]  /*7280*/  PRMT R251, RZ, 0x7610, R251 ;  /* 0x00007610fffb7816 */ /* 0x000fe400000000fb */
[----:B------:R-:W-:Y:S01]  /*7290*/  PRMT R249, RZ, 0x7610, R249 ;  /* 0x00007610fff97816 */ /* 0x000fe200000000f9 */
[----:B------:R-:W5:Y:S04]  /*72a0*/  @!P4 LDG.E.U8 R124, desc[UR16][R44.64] ;  /* 0x000000102c7cc981 */ /* 0x000f68000c1e1100 */
[----:B------:R-:W5:Y:S04]  /*72b0*/  @!P4 LDG.E.U8 R125, desc[UR16][R50.64] ;  /* 0x00000010327dc981 */ /* 0x000f68000c1e1100 */
[----:B------:R-:W5:Y:S04]  /*72c0*/  @!P4 LDG.E.U8 R248, desc[UR16][R40.64] ;  /* 0x0000001028f8c981 */ /* 0x000f68000c1e1100 */
[----:B------:R-:W5:Y:S04]  /*72d0*/  @!P4 LDG.E.U8 R251, desc[UR16][R46.64] ;  /* 0x000000102efbc981 */ /* 0x000f68000c1e1100 */
[----:B------:R-:W5:Y:S01]  /*72e0*/  @!P4 LDG.E.U8 R249, desc[UR16][R48.64] ;  /* 0x0000001030f9c981 */ /* 0x000f62000c1e1100 */
[----:B------:R-:W-:-:S03]  /*72f0*/  PRMT R250, RZ, 0x7610, R250 ;  /* 0x00007610fffa7816 */ /* 0x000fc600000000fa */
[----:B--2---:R1:W-:Y:S01]  /*7300*/  STS.U8 [R132+UR15+0x4800], R216 ;  /* 0x004800d884007988 */ /* 0x0043e2000800000f */
[----:B------:R-:W-:-:S03]  /*7310*/  PRMT R252, RZ, 0x7610, R252 ;  /* 0x00007610fffc7816 */ /* 0x000fc600000000fc */
[----:B---3--:R2:W-:Y:S01]  /*7320*/  STS.U8 [R132+UR15+0x4a00], R218 ;  /* 0x004a00da84007988 */ /* 0x0085e2000800000f */
[----:B------:R-:W-:-:S03]  /*7330*/  PRMT R247, RZ, 0x7610, R247 ;  /* 0x00007610fff77816 */ /* 0x000fc600000000f7 */
[----:B----4-:R3:W-:Y:S01]  /*7340*/  STS.U8 [R132+UR15+0x4c00], R220 ;  /* 0x004c00dc84007988 */ /* 0x0107e2000800000f */
[----:B------:R-:W-:-:S03]  /*7350*/  PRMT R245, RZ, 0x7610, R245 ;  /* 0x00007610fff57816 */ /* 0x000fc600000000f5 */
[----:B-----5:R4:W-:Y:S01]  /*7360*/  STS.U8 [R132+UR15+0x4e00], R222 ;  /* 0x004e00de84007988 */ /* 0x0209e2000800000f */
[----:B------:R-:W-:Y:S02]  /*7370*/  PRMT R243, RZ, 0x7610, R243 ;  /* 0x00007610fff37816 */ /* 0x000fe400000000f3 */
[----:B0-----:R-:W-:Y:S01]  /*7380*/  PRMT R195, RZ, 0x7610, R195 ;  /* 0x00007610ffc37816 */ /* 0x001fe200000000c3 */
[----:B------:R-:W5:Y:S01]  /*7390*/  @!P4 LDG.E.U8 R247, desc[UR16][R52.64] ;  /* 0x0000001034f7c981 */ /* 0x000f62000c1e1100 */
[----:B------:R-:W-:Y:S02]  /*73a0*/  PRMT R197, RZ, 0x7610, R197 ;  /* 0x00007610ffc57816 */ /* 0x000fe400000000c5 */
[----:B------:R-:W-:Y:S01]  /*73b0*/  PRMT R199, RZ, 0x7610, R199 ;  /* 0x00007610ffc77816 */ /* 0x000fe200000000c7 */
[----:B------:R-:W5:Y:S01]  /*73c0*/  @!P4 LDG.E.U8 R245, desc[UR16][R54.64] ;  /* 0x0000001036f5c981 */ /* 0x000f62000c1e1100 */
[----:B------:R-:W-:Y:S02]  /*73d0*/  PRMT R201, RZ, 0x7610, R201 ;  /* 0x00007610ffc97816 */ /* 0x000fe400000000c9 */
[----:B------:R-:W-:Y:S01]  /*73e0*/  PRMT R203, RZ, 0x7610, R203 ;  /* 0x00007610ffcb7816 */ /* 0x000fe200000000cb */
[----:B------:R-:W5:Y:S01]  /*73f0*/  @!P4 LDG.E.U8 R243, desc[UR16][R58.64] ;  /* 0x000000103af3c981 */ /* 0x000f62000c1e1100 */
[----:B------:R-:W-:-:S02]  /*7400*/  PRMT R205, RZ, 0x7610, R205 ;  /* 0x00007610ffcd7816 */ /* 0x000fc400000000cd */
[----:B------:R-:W-:Y:S01]  /*7410*/  PRMT R207, RZ, 0x7610, R207 ;  /* 0x00007610ffcf7816 */ /* 0x000fe200000000cf */
[----:B------:R-:W5:Y:S04]  /*7420*/  @!P4 LDG.E.U8 R195, desc[UR16][R60.64] ;  /* 0x000000103cc3c981 */ /* 0x000f68000c1e1100 */
[----:B------:R0:W-:Y:S01]  /*7430*/  STS.U8 [R97+UR15+0x4880], R224 ;  /* 0x004880e061007988 */ /* 0x0001e2000800000f */
        /* <DEDUP_REMOVED lines=9> */
[----:B------:R-:W5:Y:S04]  /*74d0*/  @!P4 LDG.E.U8 R201, desc[UR16][R70.64] ;  /* 0x0000001046c9c981 */ /* 0x000f68000c1e1100 */
[----:B------:R0:W-:Y:S01]  /*74e0*/  STS.U8 [R97+UR15+0x4c80], R228 ;  /* 0x004c80e461007988 */ /* 0x0001e2000800000f */
        /* <DEDUP_REMOVED lines=9> */
[----:B------:R-:W5:Y:S01]  /*7580*/  @!P4 LDG.E.U8 R207, desc[UR16][R78.64] ;  /* 0x000000104ecfc981 */ /* 0x000f62000c1e1100 */
[----:B------:R-:W-:Y:S02]  /*7590*/  PRMT R233, RZ, 0x7610, R233 ;  /* 0x00007610ffe97816 */ /* 0x000fe400000000e9 */
[----:B------:R-:W-:Y:S01]  /*75a0*/  PRMT R235, RZ, 0x7610, R235 ;  /* 0x00007610ffeb7816 */ /* 0x000fe200000000eb */
[----:B------:R-:W5:Y:S01]  /*75b0*/  @!P4 LDG.E.U8 R209, desc[UR16][R82.64] ;  /* 0x0000001052d1c981 */ /* 0x000f62000c1e1100 */
[----:B------:R-:W-:Y:S02]  /*75c0*/  PRMT R237, RZ, 0x7610, R237 ;  /* 0x00007610ffed7816 */ /* 0x000fe400000000ed */
[----:B------:R-:W-:Y:S01]  /*75d0*/  PRMT R239, RZ, 0x7610, R239 ;  /* 0x00007610ffef7816 */ /* 0x000fe200000000ef */
[----:B------:R-:W5:Y:S04]  /*75e0*/  @!P4 LDG.E.U8 R211, desc[UR16][R84.64] ;  /* 0x0000001054d3c981 */ /* 0x000f68000c1e1100 */
[----:B------:R0:W-:Y:S01]  /*75f0*/  STS.U8 [R186+UR15+0x4900], R232 ;  /* 0x004900e8ba007988 */ /* 0x0001e2000800000f */
        /* <DEDUP_REMOVED lines=20> */
[----:B-1----:R-:W-:-:S03]  /*7740*/  PRMT R216, RZ, 0x7610, R216 ;  /* 0x00007610ffd87816 */ /* 0x002fc600000000d8 */
[----:B------:R1:W-:Y:S01]  /*7750*/  STS.U8 [R186+UR15+0x4f00], R238 ;  /* 0x004f00eeba007988 */ /* 0x0003e2000800000f */
[----:B--2---:R-:W-:Y:S02]  /*7760*/  PRMT R218, RZ, 0x7610, R218 ;  /* 0x00007610ffda7816 */ /* 0x004fe400000000da */
[----:B---3--:R-:W-:Y:S01]  /*7770*/  PRMT R220, RZ, 0x7610, R220 ;  /* 0x00007610ffdc7816 */ /* 0x008fe200000000dc */
[----:B------:R-:W2:Y:S01]  /*7780*/  @!P4 LDG.E.U8 R225, desc[UR16][R102.64] ;  /* 0x0000001066e1c981 */ /* 0x000ea2000c1e1100 */
[----:B----4-:R-:W-:Y:S02]  /*7790*/  PRMT R222, RZ, 0x7610, R222 ;  /* 0x00007610ffde7816 */ /* 0x010fe400000000de */
[----:B0-----:R-:W-:Y:S01]  /*77a0*/  PRMT R224, RZ, 0x7610, R224 ;  /* 0x00007610ffe07816 */ /* 0x001fe200000000e0 */
[----:B------:R-:W3:Y:S01]  /*77b0*/  @!P4 LDG.E.U8 R227, desc[UR16][R104.64] ;  /* 0x0000001068e3c981 */ /* 0x000ee2000c1e1100 */
[----:B------:R-:W-:Y:S02]  /*77c0*/  PRMT R226, RZ, 0x7610, R226 ;  /* 0x00007610ffe27816 */ /* 0x000fe400000000e2 */
[----:B------:R-:W-:Y:S01]  /*77d0*/  PRMT R228, RZ, 0x7610, R228 ;  /* 0x00007610ffe47816 */ /* 0x000fe200000000e4 */
[----:B------:R-:W4:Y:S01]  /*77e0*/  @!P4 LDG.E.U8 R229, desc[UR16][R106.64] ;  /* 0x000000106ae5c981 */ /* 0x000f22000c1e1100 */
[----:B------:R-:W-:-:S02]  /*77f0*/  PRMT R230, RZ, 0x7610, R230 ;  /* 0x00007610ffe67816 */ /* 0x000fc400000000e6 */
[----:B------:R-:W-:Y:S01]  /*7800*/  PRMT R232, RZ, 0x7610, R232 ;  /* 0x00007610ffe87816 */ /* 0x000fe200000000e8 */
[----:B------:R-:W4:Y:S04]  /*7810*/  @!P4 LDG.E.U8 R231, desc[UR16][R108.64] ;  /* 0x000000106ce7c981 */ /* 0x000f28000c1e1100 */
[----:B------:R0:W-:Y:S01]  /*7820*/  STS.U8 [R187+UR15+0x4980], R240 ;  /* 0x004980f0bb007988 */ /* 0x0001e2000800000f */
[----:B------:R-:W-:Y:S02]  /*7830*/  PRMT R234, RZ, 0x7610, R234 ;  /* 0x00007610ffea7816 */ /* 0x000fe400000000ea */
[----:B------:R-:W-:Y:S01]  /*7840*/  PRMT R236, RZ, 0x7610, R236 ;  /* 0x00007610ffec7816 */ /* 0x000fe200000000ec */
[----:B------:R-:W4:Y:S01]  /*7850*/  @!P4 LDG.E.U8 R233, desc[UR16][R110.64] ;  /* 0x000000106ee9c981 */ /* 0x000f22000c1e1100 */
[----:B-1----:R-:W-:-:S03]  /*7860*/  PRMT R238, RZ, 0x7610, R238 ;  /* 0x00007610ffee7816 */ /* 0x002fc600000000ee */
[----:B------:R-:W4:Y:S04]  /*7870*/  @!P4 LDG.E.U8 R235, desc[UR16][R112.64] ;  /* 0x0000001070ebc981 */ /* 0x000f28000c1e1100 */
[----:B------:R-:W4:Y:S04]  /*7880*/  @!P4 LDG.E.U8 R237, desc[UR16][R114.64] ;  /* 0x0000001072edc981 */ /* 0x000f28000c1e1100 */
[----:B------:R1:W-:Y:S04]  /*7890*/  STS.U8 [R187+UR15+0x4b80], R242 ;  /* 0x004b80f2bb007988 */ /* 0x0003e8000800000f */
[----:B------:R-:W4:Y:S04]  /*78a0*/  @!P4 LDG.E.U8 R239, desc[UR16][R116.64] ;  /* 0x0000001074efc981 */ /* 0x000f28000c1e1100 */
[----:B------:R1:W-:Y:S01]  /*78b0*/  STS.U8 [R187+UR15+0x4d80], R244 ;  /* 0x004d80f4bb007988 */ /* 0x0003e2000800000f */
[----:B0-----:R-:W-:-:S02]  /*78c0*/  PRMT R240, RZ, 0x7610, R240 ;  /* 0x00007610fff07816 */ /* 0x001fc400000000f0 */
[----:B-1----:R-:W-:Y:S01]  /*78d0*/  PRMT R242, RZ, 0x7610, R242 ;  /* 0x00007610fff27816 */ /* 0x002fe200000000f2 */
[----:B------:R-:W4:Y:S04]  /*78e0*/  @!P4 LDG.E.U8 R241, desc[UR16][R118.64] ;  /* 0x0000001076f1c981 */ /* 0x000f28000c1e1100 */
[----:B------:R-:W4:Y:S04]  /*78f0*/  @!P4 LDG.E.U8 R194, desc[UR16][R120.64] ;  /* 0x0000001078c2c981 */ /* 0x000f28000c1e1100 */
[----:B------:R-:W4:Y:S04]  /*7900*/  @!P4 LDG.E.U8 R196, desc[UR16][R122.64] ;  /* 0x000000107ac4c981 */ /* 0x000f28000c1e1100 */
[----:B------:R0:W-:Y:S01]  /*7910*/  STS.U8 [R187+UR15+0x4f80], R246 ;  /* 0x004f80f6bb007988 */ /* 0x0001e2000800000f */
[----:B------:R-:W-:-:S03]  /*7920*/  PRMT R244, RZ, 0x7610, R244 ;  /* 0x00007610fff47816 */ /* 0x000fc600000000f4 */
[----:B------:R-:W4:Y:S04]  /*7930*/  @!P4 LDG.E.U8 R198, desc[UR16][R126.64] ;  /* 0x000000107ec6c981 */ /* 0x000f28000c1e1100 */
[----:B------:R-:W4:Y:S01]  /*7940*/  @!P4 LDG.E.U8 R200, desc[UR16][R128.64] ;  /* 0x0000001080c8c981 */ /* 0x000f22000c1e1100 */
[----:B0-----:R-:W-:-:S03]  /*7950*/  PRMT R246, RZ, 0x7610, R246 ;  /* 0x00007610fff67816 */ /* 0x001fc600000000f6 */
[----:B------:R-:W4:Y:S04]  /*7960*/  @!P4 LDG.E.U8 R202, desc[UR16][R130.64] ;  /* 0x0000001082cac981 */ /* 0x000f28000c1e1100 */
[----:B------:R-:W4:Y:S04]  /*7970*/  @!P4 LDG.E.U8 R204, desc[UR16][R134.64] ;  /* 0x0000001086ccc981 */ /* 0x000f28000c1e1100 */
[----:B------:R-:W4:Y:S04]  /*7980*/  @!P4 LDG.E.U8 R206, desc[UR16][R136.64] ;  /* 0x0000001088cec981 */ /* 0x000f28000c1e1100 */
[----:B------:R-:W4:Y:S04]  /*7990*/  @!P4 LDG.E.U8 R208, desc[UR16][R138.64] ;  /* 0x000000108ad0c981 */ /* 0x000f28000c1e1100 */
[----:B------:R0:W-:Y:S04]  /*79a0*/  STS.U8 [R132+UR15+0x2100], R124 ;  /* 0x0021007c84007988 */ /* 0x0001e8000800000f */
[----:B------:R1:W-:Y:S04]  /*79b0*/  STS.U8 [R132+UR15+0x2400], R125 ;  /* 0x0024007d84007988 */ /* 0x0003e8000800000f */
[----:B------:R1:W-:Y:S01]  /*79c0*/  STS.U8 [R132+UR15+0x2000], R248 ;  /* 0x002000f884007988 */ /* 0x0003e2000800000f */
[----:B0-----:R-:W-:-:S03]  /*79d0*/  @!P4 IMAD.MOV.U32 R124, RZ, RZ, R180 ;  /* 0x000000ffff7cc224 */ /* 0x001fc600078e00b4 */
[----:B------:R0:W-:Y:S01]  /*79e0*/  STS.U8 [R132+UR15+0x2200], R251 ;  /* 0x002200fb84007988 */ /* 0x0001e2000800000f */
[----:B-1----:R-:W-:-:S03]  /*79f0*/  @!P4 IMAD.MOV.U32 R125, RZ, RZ, R181 ;  /* 0x000000ffff7dc224 */ /* 0x002fc600078e00b5 */
[----:B------:R1:W-:Y:S04]  /*7a00*/  STS.U8 [R132+UR15+0x2300], R249 ;  /* 0x002300f984007988 */ /* 0x0003e8000800000f */
[----:B------:R1:W4:Y:S01]  /*7a10*/  @!P4 LDG.E.U8 R250, desc[UR16][R124.64] ;  /* 0x000000107cfac981 */ /* 0x000322000c1e1100 */
[----:B------:R-:W-:Y:S02]  /*7a20*/  PRMT R248, RZ, 0x7610, R248 ;  /* 0x00007610fff87816 */ /* 0x000fe400000000f8 */
[----:B0-----:R-:W-:Y:S01]  /*7a30*/  PRMT R251, RZ, 0x7610, R251 ;  /* 0x00007610fffb7816 */ /* 0x001fe200000000fb */
[----:B------:R-:W4:Y:S01]  /*7a40*/  @!P4 LDG.E.U8 R210, desc[UR16][R140.64] ;  /* 0x000000108cd2c981 */ /* 0x000f22000c1e1100 */
[----:B-1----:R-:W-:-:S03]  /*7a50*/  PRMT R249, RZ, 0x7610, R249 ;  /* 0x00007610fff97816 */ /* 0x002fc600000000f9 */
[----:B------:R-:W4:Y:S01]  /*7a60*/  @!P4 LDG.E.U8 R212, desc[UR16][R142.64] ;  /* 0x000000108ed4c981 */ /* 0x000f22000c1e1100 */
[----:B------:R-:W-:Y:S02]  /*7a70*/  @!P4 IMAD.MOV.U32 R124, RZ, RZ, R182 ;  /* 0x000000ffff7cc224 */ /* 0x000fe400078e00b6 */
[----:B------:R-:W-:Y:S01]  /*7a80*/  @!P4 IMAD.MOV.U32 R125, RZ, RZ, R183 ;  /* 0x000000ffff7dc224 */ /* 0x000fe200078e00b7 */
[----:B------:R-:W4:Y:S04]  /*7a90*/  @!P4 LDG.E.U8 R214, desc[UR16][R144.64] ;  /* 0x0000001090d6c981 */ /* 0x000f28000c1e1100 */
[----:B------:R0:W4:Y:S04]  /*7aa0*/  @!P4 LDG.E.U8 R252, desc[UR16][R124.64] ;  /* 0x000000107cfcc981 */ /* 0x000128000c1e1100 */
[----:B------:R-:W4:Y:S04]  /*7ab0*/  @!P4 LDG.E.U8 R216, desc[UR16][R146.64] ;  /* 0x0000001092d8c981 */ /* 0x000f28000c1e1100 */
[----:B------:R-:W4:Y:S01]  /*7ac0*/  @!P4 LDG.E.U8 R218, desc[UR16][R148.64] ;  /* 0x0000001094dac981 */ /* 0x000f22000c1e1100 */
[----:B0-----:R-:W-:-:S02]  /*7ad0*/  @!P4 IMAD.MOV.U32 R124, RZ, RZ, R184 ;  /* 0x000000ffff7cc224 */ /* 0x001fc400078e00b8 */
[----:B------:R-:W-:Y:S01]  /*7ae0*/  @!P4 IMAD.MOV.U32 R125, RZ, RZ, R185 ;  /* 0x000000ffff7dc224 */ /* 0x000fe200078e00b9 */
[----:B------:R-:W4:Y:S04]  /*7af0*/  @!P4 LDG.E.U8 R220, desc[UR16][R150.64] ;  /* 0x0000001096dcc981 */ /* 0x000f28000c1e1100 */
        /* <DEDUP_REMOVED lines=34> */
[----:B------:R-:W-:-:S03]  /*7d20*/  ULEA UR13, UR14, UR15, 0x3 ;  /* 0x0000000f0e0d7291 */ /* 0x000fc6000f8e18ff */
[----:B--2---:R0:W-:Y:S04]  /*7d30*/  STS.U8 [R132+UR15+0x3700], R225 ;  /* 0x003700e184007988 */ /* 0x0041e8000800000f */
[----:B---3--:R0:W-:Y:S04]  /*7d40*/  STS.U8 [R132+UR15+0x3800], R227 ;  /* 0x003800e384007988 */ /* 0x0081e8000800000f */
[----:B----4-:R0:W-:Y:S04]  /*7d50*/  STS.U8 [R132+UR15+0x3900], R229 ;  /* 0x003900e584007988 */ /* 0x0101e8000800000f */
        /* <DEDUP_REMOVED lines=39> */
[----:B-1----:R-:W1:Y:S01]  /*7fd0*/  FENCE.VIEW.ASYNC.S ;  /* 0x00000000000073c6 */ /* 0x002e620000000000 */
[----:B------:R-:W-:Y:S01]  /*7fe0*/  UIADD3 UR13, UPT, UPT, UR13, 0x5000, URZ ;  /* 0x000050000d0d7890 */ /* 0x000fe2000fffe0ff */
[----:B------:R-:W-:Y:S01]  /*7ff0*/  UMOV UR4, UR5 ;  /* 0x0000000500047c82 */ /* 0x000fe20008000000 */
[----:B-1----:R-:W-:Y:S06]  /*8000*/  BAR.SYNC.DEFER_BLOCKING 0x0 ;  /* 0x0000000000007b1d */ /* 0x002fec0000010000 */
[----:B------:R-:W-:Y:S05]  /*8010*/  @P1 BRA `(.L_x_9) ;  /* 0x0000000000281947 */ /* 0x000fea0003800000 */
[----:B------:R-:W-:Y:S01]  /*8020*/  UMOV UR6, UR13 ;  /* 0x0000000d00067c82 */ /* 0x000fe20008000000 */
[----:B------:R-:W-:Y:S01]  /*8030*/  UMOV UR7, URZ ;  /* 0x000000ff00077c82 */ /* 0x000fe20008000000 */
[----:B------:R-:W-:Y:S01]  /*8040*/  UMOV UR9, 0x80004020 ;  /* 0x8000402000097882 */ /* 0x000fe20000000000 */
[----:B------:R-:W-:Y:S01]  /*8050*/  UMOV UR11, 0xc0004010 ;  /* 0xc0004010000b7882 */ /* 0x000fe20000000000 */
[----:B------:R-:W-:Y:S01]  /*8060*/  UMOV UR20, 0x0 ;  /* 0x0000000000147882 */ /* 0x000fe20000000000 */
[----:B------:R-:W-:Y:S01]  /*8070*/  UMOV UR21, 0x4408490 ;  /* 0x0440849000157882 */ /* 0x000fe20000000000 */
[----:B------:R-:W-:Y:S01]  /*8080*/  UMOV UR5, UR6 ;  /* 0x0000000600057c82 */ /* 0x000fe20008000000 */
[----:B------:R1:W-:Y:S01]  /*8090*/  UTCQMMA gdesc[UR8], gdesc[UR10], tmem[UR18], tmem[UR20], idesc[UR21], UPT ;  /* 0x00ff140a080075ea */ /* 0x0003e2000b800312 */
[----:B------:R1:W-:Y:S01]  /*80a0*/  UTCBAR [UR5], URZ ;  /* 0x000000ff050073e9 */ /* 0x0003e200080000ff */
[----:B------:R-:W-:Y:S02]  /*80b0*/  NOP ;  /* 0x0000000000007918 */ /* 0x000fe40000000000 */
.L_x_9:
[----:B------:R-:W-:Y:S01]  /*80c0*/  VIADD R193, R193, 0xffffffff ;  /* 0xffffffffc1c17836 */ /* 0x000fe20000000000 */
[----:B------:R-:W-:Y:S01]  /*80d0*/  UIADD3 UR14, UPT, UPT, UR14, 0x1, URZ ;  /* 0x000000010e0e7890 */ /* 0x000fe2000fffe0ff */
[----:B------:R-:W-:Y:S02]  /*80e0*/  IMAD.U32 R125, RZ, RZ, UR4 ;  /* 0x00000004ff7d7e24 */ /* 0x000fe4000f8e00ff */
[----:B------:R-:W-:Y:S01]  /*80f0*/  VIADD R188, R188, 0xffffffe0 ;  /* 0xffffffe0bcbc7836 */ /* 0x000fe20000000000 */
[----:B------:R-:W-:Y:S01]  /*8100*/  ISETP.NE.U32.AND P0, PT, R193, RZ, PT ;  /* 0x000000ffc100720c */ /* 0x000fe20003f05070 */
[----:B------:R-:W-:-:S04]  /*8110*/  UISETP.GT.AND UP1, UPT, UR14, 0x1, UPT ;  /* 0x000000010e00788c */ /* 0x000fc8000bf24270 */
[----:B-1----:R-:W-:Y:S02]  /*8120*/  USEL UR5, URZ, 0x1, !UP1 ;  /* 0x00000001ff057887 */ /* 0x002fe4000c800000 */
[----:B------:R-:W-:Y:S02]  /*8130*/  USEL UR14, UR14, URZ, !UP1 ;  /* 0x000000ff0e0e7287 */ /* 0x000fe4000c800000 */
[----:B------:R-:W-:-:S04]  /*8140*/  ULOP3.LUT UR5, UR4, UR5, URZ, 0x3c, !UPT ;  /* 0x0000000504057292 */ /* 0x000fc8000f8e3cff */
[----:B------:R-:W-:Y:S08]  /*8150*/  @P0 BRA `(.L_x_10) ;  /* 0xffffffe000680947 */ /* 0x000ff0000383ffff */
.L_x_7:
[----:B------:R-:W-:Y:S01]  /*8160*/  ISETP.GE.AND P0, PT, R38, 0x20, PT ;  /* 0x000000202600780c */ /* 0x000fe20003f06270 */
[----:B------:R-:W1:Y:S01]  /*8170*/  LDCU.128 UR8, c[0x0][0x390] ;  /* 0x00007200ff0877ac */ /* 0x000e620008000c00 */
[----:B------:R-:W-:-:S11]  /*8180*/  IMAD.SHL.U32 R134, R3, 0x10, RZ ;  /* 0x0000001003867824 */ /* 0x000fd600078e00ff */
[----:B------:R-:W-:Y:S05]  /*8190*/  @!P0 BRA `(.L_x_11) ;  /* 0x0000000000108947 */ /* 0x000fea0003800000 */
[----:B------:R-:W-:-:S06]  /*81a0*/  USHF.L.U32 UR4, UR4, 0x1f, URZ ;  /* 0x0000001f04047899 */ /* 0x000fcc00080006ff */
[----:B------:R-:W-:-:S04]  /*81b0*/  IMAD.U32 R4, RZ, RZ, UR4 ;  /* 0x00000004ff047e24 */ /* 0x000fc8000f8e00ff */
[----:B------:R-:W2:Y:S02]  /*81c0*/  SYNCS.PHASECHK.TRANS64.TRYWAIT P0, [UR13], R4 ;  /* 0x00000004ff0075a7 */ /* 0x000ea4000800110d */
[----:B--2---:R-:W-:Y:S05]  /*81d0*/  @!P0 BRA `(.L_x_12) ;  /* 0x0000005800ac8947 */ /* 0x004fea0003800000 */
.L_x_11:
[----:B------:R-:W-:Y:S01]  /*81e0*/  BAR.SYNC.DEFER_BLOCKING 0x0 ;  /* 0x0000000000007b1d */ /* 0x000fe20000010000 */
[C---:B------:R-:W-:Y:S01]  /*81f0*/  IMAD.SHL.U32 R135, R3.reuse, 0x80, RZ ;  /* 0x0000008003877824 */ /* 0x040fe200078e00ff */
[----:B------:R-:W-:Y:S01]  /*8200*/  LOP3.LUT R134, R134, 0xf0, RZ, 0xc0, !PT ;  /* 0x000000f086867812 */ /* 0x000fe200078ec0ff */
[----:B------:R-:W-:Y:S01]  /*8210*/  IMAD.U32 R136, RZ, RZ, UR19 ;  /* 0x00000013ff887e24 */ /* 0x000fe2000f8e00ff */
[----:B-1----:R-:W-:Y:S01]  /*8220*/  ISETP.GE.AND P0, PT, R2, UR10, PT ;  /* 0x0000000a02007c0c */ /* 0x002fe2000bf06270 */
[----:B------:R-:W-:Y:S01]  /*8230*/  IMAD.SHL.U32 R3, R3, 0x8, RZ ;  /* 0x0000000803037824 */ /* 0x000fe200078e00ff */
[----:B------:R-:W1:Y:S01]  /*8240*/  LDCU UR4, c[0x0][0x39c] ;  /* 0x00007380ff0477ac */ /* 0x000e620008000800 */
[----:B------:R-:W-:Y:S02]  /*8250*/  LOP3.LUT R135, R135, 0x800, RZ, 0xc0, !PT ;  /* 0x0000080087877812 */ /* 0x000fe400078ec0ff */
[----:B------:R-:W-:Y:S01]  /*8260*/  LOP3.LUT R133, R133, 0x100, R136, 0xf8, !PT ;  /* 0x0000010085857812 */ /* 0x000fe200078ef888 */
[----:B------:R-:W2:Y:S01]  /*8270*/  LDCU UR5, c[0x0][0x39c] ;  /* 0x00007380ff0577ac */ /* 0x000ea20008000800 */
[----:B------:R-:W-:-:S02]  /*8280*/  IADD3 R134, PT, PT, R134, UR15, R135 ;  /* 0x0000000f86867c10 */ /* 0x000fc4000fffe087 */
[----:B------:R-:W-:Y:S01]  /*8290*/  LOP3.LUT R3, R3, 0x300, RZ, 0xc0, !PT ;  /* 0x0000030003037812 */ /* 0x000fe200078ec0ff */
[----:B------:R-:W3:Y:S01]  /*82a0*/  LDCU UR6, c[0x0][0x39c] ;  /* 0x00007380ff0677ac */ /* 0x000ee20008000800 */
[----:B------:R-:W-:Y:S02]  /*82b0*/  LOP3.LUT R0, R0, R133, RZ, 0xfc, !PT ;  /* 0x0000008500007212 */ /* 0x000fe400078efcff */
[----:B0-----:R-:W-:Y:S01]  /*82c0*/  LEA R132, R132, UR15, 0x4 ;  /* 0x0000000f84847c11 */ /* 0x001fe2000f8e20ff */
[----:B------:R-:W-:Y:S01]  /*82d0*/  IMAD.IADD R133, R3, 0x1, R134 ;  /* 0x0000000103857824 */ /* 0x000fe200078e0286 */
[C---:B------:R-:W-:Y:S02]  /*82e0*/  LOP3.LUT R136, R0.reuse, 0x2, RZ, 0xfc, !PT ;  /* 0x0000000200887812 */ /* 0x040fe400078efcff */
[C---:B------:R-:W-:Y:S02]  /*82f0*/  LOP3.LUT R134, R0.reuse, 0x6, RZ, 0xfc, !PT ;  /* 0x0000000600867812 */ /* 0x040fe400078efcff */
[----:B------:R-:W-:Y:S01]  /*8300*/  LOP3.LUT R3, R0, 0xfe, RZ, 0xfc, !PT ;  /* 0x000000fe00037812 */ /* 0x000fe200078efcff */
[----:B------:R-:W0:Y:S02]  /*8310*/  @!P2 SYNCS.CCTL.IV [UR15+0x5000] ;  /* 0x00500000ff00a9b1 */ /* 0x000e24000800000f */
[----:B0-----:R-:W-:Y:S01]  /*8320*/  BAR.SYNC.DEFER_BLOCKING 0x0 ;  /* 0x0000000000007b1d */ /* 0x001fe20000010000 */
[----:B------:R-:W-:-:S02]  /*8330*/  ISETP.LT.AND P5, PT, R136, UR11, !P0 ;  /* 0x0000000b88007c0c */ /* 0x000fc4000c7a1270 */
[----:B------:R-:W-:Y:S02]  /*8340*/  ISETP.LT.AND P3, PT, R134, UR11, !P0 ;  /* 0x0000000b86007c0c */ /* 0x000fe4000c761270 */
[----:B-1----:R-:W-:Y:S01]  /*8350*/  ISETP.LT.AND P1, PT, R3, UR4, !P0 ;  /* 0x0000000403007c0c */ /* 0x002fe2000c721270 */
[----:B------:R-:W0:Y:S01]  /*8360*/  LDCU UR4, c[0x0][0x3b4] ;  /* 0x00007680ff0477ac */ /* 0x000e220008000800 */
[----:B------:R-:W-:Y:S01]  /*8370*/  LOP3.LUT R135, R0, 0x4, RZ, 0xfc, !PT ;  /* 0x0000000400877812 */ /* 0x000fe200078efcff */
[----:B------:R-:W-:Y:S01]  /*8380*/  LDTM.16dp32bit_t0_t15.x128 R4, tmem[UR12] ;  /* 0x0000000c000479ee */ /* 0x000fe20008b80000 */
[----:B------:R-:W1:Y:S02]  /*8390*/  LDTM.16dp32bit_t16_t31.x128 R4, tmem[UR12+0x80] ;  /* 0x0000800c000479ee */ /* 0x000e640008ba0000 */
[----:B------:R-:W-:Y:S01]  /*83a0*/  ISETP.LT.AND P4, PT, R135, UR11, !P0 ;  /* 0x0000000b87007c0c */ /* 0x000fe2000c781270 */
[----:B------:R-:W4:Y:S01]  /*83b0*/  @!P2 SYNCS.CCTL.IV [UR15+0x5008] ;  /* 0x00500800ff00a9b1 */ /* 0x000f22000800000f */
[----:B------:R-:W-:Y:S01]  /*83c0*/  NOP ;  /* 0x0000000000007918 */ /* 0x000fe20000000000 */
[----:B-1----:R-:W-:-:S02]  /*83d0*/  F2FP.SATFINITE.E5M2.F32.PACK_AB_MERGE_C R4, R5, R4, RZ ;  /* 0x000000040504723e */ /* 0x002fc400048060ff */
[----:B------:R-:W-:Y:S02]  /*83e0*/  F2FP.SATFINITE.E5M2.F32.PACK_AB_MERGE_C R6, R7, R6, RZ ;  /* 0x000000060706723e */ /* 0x000fe400048060ff */
[----:B------:R-:W-:Y:S02]  /*83f0*/  F2FP.SATFINITE.E5M2.F32.PACK_AB_MERGE_C R8, R9, R8, RZ ;  /* 0x000000080908723e */ /* 0x000fe400048060ff */
[----:B------:R-:W-:Y:S02]  /*8400*/  F2FP.SATFINITE.E5M2.F32.PACK_AB_MERGE_C R12, R13, R12, RZ ;  /* 0x0000000c0d0c723e */ /* 0x000fe400048060ff */
[----:B------:R-:W-:Y:S02]  /*8410*/  F2FP.SATFINITE.E5M2.F32.PACK_AB_MERGE_C R14, R15, R14, RZ ;  /* 0x0000000e0f0e723e */ /* 0x000fe400048060ff */
[----:B------:R-:W-:Y:S02]  /*8420*/  F2FP.SATFINITE.E5M2.F32.PACK_AB_MERGE_C R16, R17, R16, RZ ;  /* 0x000000101110723e */ /* 0x000fe400048060ff */
[----:B------:R-:W-:-:S02]  /*8430*/  F2FP.SATFINITE.E5M2.F32.PACK_AB_MERGE_C R22, R23, R22, RZ ;  /* 0x000000161716723e */ /* 0x000fc400048060ff */
[----:B------:R-:W-:Y:S02]  /*8440*/  F2FP.SATFINITE.E5M2.F32.PACK_AB_MERGE_C R26, R27, R26, RZ ;  /* 0x0000001a1b1a723e */ /* 0x000fe400048060ff */
[----:B------:R-:W-:Y:S02]  /*8450*/  LOP3.LUT R23, R4, 0xffff, RZ, 0xc0, !PT ;  /* 0x0000ffff04177812 */ /* 0x000fe400078ec0ff */
[----:B------:R-:W-:Y:S02]  /*8460*/  LOP3.LUT R134, R6, 0xffff, RZ, 0xc0, !PT ;  /* 0x0000ffff06867812 */ /* 0x000fe400078ec0ff */
[----:B------:R-:W-:Y:S02]  /*8470*/  LOP3.LUT R136, R8, 0xffff, RZ, 0xc0, !PT ;  /* 0x0000ffff08887812 */ /* 0x000fe400078ec0ff */
        /* <DEDUP_REMOVED lines=9> */
[----:B------:R-:W-:Y:S02]  /*8510*/  F2FP.SATFINITE.E5M2.F32.PACK_AB_MERGE_C R38, R39, R38, RZ ;  /* 0x000000262726723e */ /* 0x000fe400048060ff */
[----:B------:R-:W-:Y:S02]  /*8520*/  F2FP.SATFINITE.E5M2.F32.PACK_AB_MERGE_C R40, R41, R40, RZ ;  /* 0x000000282928723e */ /* 0x000fe400048060ff */
[----:B------:R-:W-:Y:S02]  /*8530*/  F2FP.SATFINITE.E5M2.F32.PACK_AB_MERGE_C R44, R45, R44, RZ ;  /* 0x0000002c2d2c723e */ /* 0x000fe400048060ff */
[----:B------:R-:W-:Y:S02]  /*8540*/  F2FP.SATFINITE.E5M2.F32.PACK_AB_MERGE_C R46, R47, R46, RZ ;  /* 0x0000002e2f2e723e */ /* 0x000fe400048060ff */
[----:B------:R-:W-:-:S02]  /*8550*/  F2FP.SATFINITE.E5M2.F32.PACK_AB_MERGE_C R48, R49, R48, RZ ;  /* 0x000000303130723e */ /* 0x000fc400048060ff */
[----:B------:R-:W-:Y:S02]  /*8560*/  F2FP.SATFINITE.E5M2.F32.PACK_AB_MERGE_C R34, R35, R34, RZ ;  /* 0x000000222322723e */ /* 0x000fe400048060ff */
[--C-:B------:R-:W-:Y:S02]  /*8570*/  PRMT R3, R136, 0x3340, R1.reuse ;  /* 0x0000334088037816 */ /* 0x100fe40000000001 */
[----:B------:R-:W-:Y:S02]  /*8580*/  PRMT R4, R23, 0x3340, R134 ;  /* 0x0000334017047816 */ /* 0x000fe40000000086 */
[----:B------:R-:W-:Y:S02]  /*8590*/  PRMT R5, R140, 0x3340, R1 ;  /* 0x000033408c057816 */ /* 0x000fe40000000001 */
[----:B------:R-:W-:Y:S02]  /*85a0*/  PRMT R6, R27, 0x3340, R138 ;  /* 0x000033401b067816 */ /* 0x000fe4000000008a */
[----:B------:R-:W-:-:S02]  /*85b0*/  LOP3.LUT R35, R28, 0xffff, RZ, 0xc0, !PT ;  /* 0x0000ffff1c237812 */ /* 0x000fc400078ec0ff */
[----:B------:R-:W-:Y:S02]  /*85c0*/  LOP3.LUT R146, R30, 0xffff, RZ, 0xc0, !PT ;  /* 0x0000ffff1e927812 */ /* 0x000fe400078ec0ff */
[----:B------:R-:W-:Y:S02]  /*85d0*/  LOP3.LUT R148, R32, 0xffff, RZ, 0xc0, !PT ;  /* 0x0000ffff20947812 */ /* 0x000fe400078ec0ff */
[----:B------:R-:W-:Y:S02]  /*85e0*/  LOP3.LUT R31, R20, 0xffff, RZ, 0xc0, !PT ;  /* 0x0000ffff141f7812 */ /* 0x000fe400078ec0ff */
[----:B------:R-:W-:Y:S02]  /*85f0*/  LOP3.LUT R142, R22, 0xffff, RZ, 0xc0, !PT ;  /* 0x0000ffff168e7812 */ /* 0x000fe400078ec0ff */
[----:B------:R-:W-:Y:S02]  /*8600*/  LOP3.LUT R144, R24, 0xffff, RZ, 0xc0, !PT ;  /* 0x0000ffff18907812 */ /* 0x000fe400078ec0ff */
[----:B------:R-:W-:-:S02]  /*8610*/  LOP3.LUT R36, R36, 0xffff, RZ, 0xc0, !PT ;  /* 0x0000ffff24247812 */ /* 0x000fc400078ec0ff */
[----:B------:R-:W-:Y:S02]  /*8620*/  LOP3.LUT R37, R38, 0xffff, RZ, 0xc0, !PT ;  /* 0x0000ffff26257812 */ /* 0x000fe400078ec0ff */
[----:B------:R-:W-:Y:S02]  /*8630*/  LOP3.LUT R40, R40, 0xffff, RZ, 0xc0, !PT ;  /* 0x0000ffff28287812 */ /* 0x000fe400078ec0ff */
[----:B------:R-:W-:Y:S02]  /*8640*/  LOP3.LUT R44, R44, 0xffff, RZ, 0xc0, !PT ;  /* 0x0000ffff2c2c7812 */ /* 0x000fe400078ec0ff */
[----:B------:R-:W-:Y:S02]  /*8650*/  LOP3.LUT R39, R46, 0xffff, RZ, 0xc0, !PT ;  /* 0x0000ffff2e277812 */ /* 0x000fe400078ec0ff */
[----:B------:R-:W-:Y:S02]  /*8660*/  LOP3.LUT R48, R48, 0xffff, RZ, 0xc0, !PT ;  /* 0x0000ffff30307812 */ /* 0x000fe400078ec0ff */
        /* <DEDUP_REMOVED lines=8> */
[----:B------:R-:W-:Y:S02]  /*86f0*/  F2FP.SATFINITE.E5M2.F32.PACK_AB_MERGE_C R72, R73, R72, RZ ;  /* 0x000000484948723e */ /* 0x000fe400048060ff */
[----:B------:R-:W-:Y:S02]  /*8700*/  F2FP.SATFINITE.E5M2.F32.PACK_AB_MERGE_C R76, R77, R76, RZ ;  /* 0x0000004c4d4c723e */ /* 0x000fe400048060ff */
[----:B------:R-:W-:Y:S02]  /*8710*/  F2FP.SATFINITE.E5M2.F32.PACK_AB_MERGE_C R78, R79, R78, RZ ;  /* 0x0000004e4f4e723e */ /* 0x000fe400048060ff */
[----:B------:R-:W-:Y:S02]  /*8720*/  F2FP.SATFINITE.E5M2.F32.PACK_AB_MERGE_C R80, R81, R80, RZ ;  /* 0x000000505150723e */ /* 0x000fe400048060ff */
[----:B------:R-:W-:-:S02]  /*8730*/  PRMT R3, R4, 0x5410, R3 ;  /* 0x0000541004037816 */ /* 0x000fc40000000003 */
[----:B------:R-:W-:Y:S02]  /*8740*/  F2FP.SATFINITE.E5M2.F32.PACK_AB_MERGE_C R10, R11, R10, RZ ;  /* 0x0000000a0b0a723e */ /* 0x000fe400048060ff */
[----:B------:R-:W-:Y:S02]  /*8750*/  PRMT R5, R6, 0x5410, R5 ;  /* 0x0000541006057816 */ /* 0x000fe40000000005 */
[--C-:B------:R-:W-:Y:S02]  /*8760*/  PRMT R15, R148, 0x3340, R1.reuse ;  /* 0x00003340940f7816 */ /* 0x100fe40000000001 */
[----:B------:R-:W-:Y:S02]  /*8770*/  PRMT R4, R35, 0x3340, R146 ;  /* 0x0000334023047816 */ /* 0x000fe40000000092 */
[----:B------:R-:W-:Y:S02]  /*8780*/  F2FP.SATFINITE.E5M2.F32.PACK_AB_MERGE_C R42, R43, R42, RZ ;  /* 0x0000002a2b2a723e */ /* 0x000fe400048060ff */
[----:B------:R-:W-:-:S02]  /*8790*/  PRMT R14, R144, 0x3340, R1 ;  /* 0x00003340900e7816 */ /* 0x000fc40000000001 */
[--C-:B------:R-:W-:Y:S02]  /*87a0*/  PRMT R6, R40, 0x3340, R1.reuse ;  /* 0x0000334028067816 */ /* 0x100fe40000000001 */
[----:B------:R-:W-:Y:S02]  /*87b0*/  PRMT R8, R48, 0x3340, R1 ;  /* 0x0000334030087816 */ /* 0x000fe40000000001 */
        /* <DEDUP_REMOVED lines=12> */
[----:B------:R-:W-:Y:S02]  /*8880*/  F2FP.SATFINITE.E5M2.F32.PACK_AB_MERGE_C R84, R85, R84, RZ ;  /* 0x000000545554723e */ /* 0x000fe400048060ff */
[----:B------:R-:W-:Y:S02]  /*8890*/  F2FP.SATFINITE.E5M2.F32.PACK_AB_MERGE_C R86, R87, R86, RZ ;  /* 0x000000565756723e */ /* 0x000fe400048060ff */
[----:B------:R-:W-:Y:S02]  /*88a0*/  F2FP.SATFINITE.E5M2.F32.PACK_AB_MERGE_C R88, R89, R88, RZ ;  /* 0x000000585958723e */ /* 0x000fe400048060ff */
[----:B------:R-:W-:-:S02]  /*88b0*/  F2FP.SATFINITE.E5M2.F32.PACK_AB_MERGE_C R100, R101, R100, RZ ;  /* 0x000000646564723e */ /* 0x000fc400048060ff */
[----:B------:R-:W-:Y:S02]  /*88c0*/  F2FP.SATFINITE.E5M2.F32.PACK_AB_MERGE_C R102, R103, R102, RZ ;  /* 0x000000666766723e */ /* 0x000fe400048060ff */
[----:B------:R-:W-:Y:S02]  /*88d0*/  F2FP.SATFINITE.E5M2.F32.PACK_AB_MERGE_C R104, R105, R104, RZ ;  /* 0x000000686968723e */ /* 0x000fe400048060ff */
        /* <DEDUP_REMOVED lines=9> */
[----:B------:R-:W-:-:S02]  /*8970*/  PRMT R15, R4, 0x5410, R15 ;  /* 0x00005410040f7816 */ /* 0x000fc4000000000f */
[----:B------:R-:W-:Y:S02]  /*8980*/  PRMT R14, R7, 0x5410, R14 ;  /* 0x00005410070e7816 */ /* 0x000fe4000000000e */
[----:B------:R-:W-:Y:S02]  /*8990*/  PRMT R6, R9, 0x5410, R6 ;  /* 0x0000541009067816 */ /* 0x000fe40000000006 */
[----:B------:R-:W-:Y:S02]  /*89a0*/  PRMT R4, R11, 0x5410, R8 ;  /* 0x000054100b047816 */ /* 0x000fe40000000008 */
[--C-:B------:R-:W-:Y:S02]  /*89b0*/  PRMT R11, R56, 0x3340, R1.reuse ;  /* 0x00003340380b7816 */ /* 0x100fe40000000001 */
[--C-:B------:R-:W-:Y:S02]  /*89c0*/  PRMT R7, R64, 0x3340, R1.reuse ;  /* 0x0000334040077816 */ /* 0x100fe40000000001 */
[----:B------:R-:W-:-:S02]  /*89d0*/  PRMT R9, R72, 0x3340, R1 ;  /* 0x0000334048097816 */ /* 0x000fc40000000001 */
[----:B------:R-:W-:Y:S02]  /*89e0*/  PRMT R8, R52, 0x3340, R41 ;  /* 0x0000334034087816 */ /* 0x000fe40000000029 */
[----:B------:R-:W-:Y:S02]  /*89f0*/  PRMT R12, R60, 0x3340, R43 ;  /* 0x000033403c0c7816 */ /* 0x000fe4000000002b */
[----:B------:R-:W-:Y:S02]  /*8a00*/  PRMT R16, R68, 0x3340, R45 ;  /* 0x0000334044107816 */ /* 0x000fe4000000002d */
[----:B------:R-:W-:Y:S02]  /*8a10*/  F2FP.SATFINITE.E5M2.F32.PACK_AB_MERGE_C R50, R51, R50, RZ ;  /* 0x000000323332723e */ /* 0x000fe400048060ff */
[----:B------:R-:W-:Y:S02]  /*8a20*/  PRMT R13, R80, 0x3340, R1 ;  /* 0x00003340500d7816 */ /* 0x000fe40000000001 */
[----:B------:R-:W-:-:S02]  /*8a30*/  PRMT R20, R76, 0x3340, R47 ;  /* 0x000033404c147816 */ /* 0x000fc4000000002f */
        /* <DEDUP_REMOVED lines=11> */
[----:B------:R-:W-:-:S02]  /*8af0*/  LOP3.LUT R112, R112, 0xffff, RZ, 0xc0, !PT ;  /* 0x0000ffff70707812 */ /* 0x000fc400078ec0ff */
[----:B------:R-:W-:Y:S02]  /*8b00*/  PRMT R11, R8, 0x5410, R11 ;  /* 0x00005410080b7816 */ /* 0x000fe4000000000b */
[----:B------:R-:W-:Y:S02]  /*8b10*/  PRMT R7, R12, 0x5410, R7 ;  /* 0x000054100c077816 */ /* 0x000fe40000000007 */
[----:B------:R-:W-:Y:S02]  /*8b20*/  PRMT R9, R16, 0x5410, R9 ;  /* 0x0000541010097816 */ /* 0x000fe40000000009 */
[----:B------:R-:W-:Y:S02]  /*8b30*/  F2FP.SATFINITE.E5M2.F32.PACK_AB_MERGE_C R18, R19, R18, RZ ;  /* 0x000000121312723e */ /* 0x000fe400048060ff */
[----:B------:R-:W-:Y:S02]  /*8b40*/  PRMT R8, R20, 0x5410, R13 ;  /* 0x0000541014087816 */ /* 0x000fe4000000000d */
[----:B------:R-:W-:-:S02]  /*8b50*/  PRMT R21, R88, 0x3340, R1 ;  /* 0x0000334058157816 */ /* 0x000fc40000000001 */
[----:B------:R-:W-:Y:S02]  /*8b60*/  PRMT R17, R104, 0x3340, R1 ;  /* 0x0000334068117816 */ /* 0x000fe40000000001 */
[----:B------:R-:W-:Y:S02]  /*8b70*/  PRMT R12, R84, 0x3340, R49 ;  /* 0x00003340540c7816 */ /* 0x000fe40000000031 */
[----:B------:R-:W-:Y:S02]  /*8b80*/  PRMT R16, R100, 0x3340, R53 ;  /* 0x0000334064107816 */ /* 0x000fe40000000035 */
[----:B------:R-:W-:Y:S02]  /*8b90*/  F2FP.SATFINITE.E5M2.F32.PACK_AB_MERGE_C R124, R125, R124, RZ ;  /* 0x0000007c7d7c723e */ /* 0x000fe400048060ff */
[----:B------:R-:W-:Y:S02]  /*8ba0*/  F2FP.SATFINITE.E5M2.F32.PACK_AB_MERGE_C R126, R127, R126, RZ ;  /* 0x0000007e7f7e723e */ /* 0x000fe400048060ff */
[----:B------:R-:W-:-:S02]  /*8bb0*/  F2FP.SATFINITE.E5M2.F32.PACK_AB_MERGE_C R128, R129, R128, RZ ;  /* 0x000000808180723e */ /* 0x000fc400048060ff */
[--C-:B------:R-:W-:Y:S02]  /*8bc0*/  PRMT R22, R96, 0x3340, R1.reuse ;  /* 0x0000334060167816 */ /* 0x100fe40000000001 */
[----:B------:R-:W-:Y:S02]  /*8bd0*/  PRMT R19, R112, 0x3340, R1 ;  /* 0x0000334070137816 */ /* 0x000fe40000000001 */
[----:B------:R-:W-:Y:S02]  /*8be0*/  PRMT R13, R92, 0x3340, R51 ;  /* 0x000033405c0d7816 */ /* 0x000fe40000000033 */
[----:B------:R-:W-:Y:S02]  /*8bf0*/  PRMT R20, R108, 0x3340, R55 ;  /* 0x000033406c147816 */ /* 0x000fe40000000037 */
[----:B------:R-:W-:Y:S02]  /*8c00*/  F2FP.SATFINITE.E5M2.F32.PACK_AB_MERGE_C R116, R117, R116, RZ ;  /* 0x000000747574723e */ /* 0x000fe400048060ff */
[----:B------:R-:W-:-:S02]  /*8c10*/  F2FP.SATFINITE.E5M2.F32.PACK_AB_MERGE_C R118, R119, R118, RZ ;  /* 0x000000767776723e */ /* 0x000fc400048060ff */
[----:B------:R-:W-:Y:S02]  /*8c20*/  F2FP.SATFINITE.E5M2.F32.PACK_AB_MERGE_C R120, R121, R120, RZ ;  /* 0x000000787978723e */ /* 0x000fe400048060ff */
[----:B------:R-:W-:Y:S02]  /*8c30*/  F2FP.SATFINITE.E5M2.F32.PACK_AB_MERGE_C R58, R59, R58, RZ ;  /* 0x0000003a3b3a723e */ /* 0x000fe400048060ff */
[----:B------:R-:W-:Y:S02]  /*8c40*/  PRMT R21, R12, 0x5410, R21 ;  /* 0x000054100c157816 */ /* 0x000fe40000000015 */
[----:B------:R-:W-:Y:S02]  /*8c50*/  PRMT R17, R16, 0x5410, R17 ;  /* 0x0000541010117816 */ /* 0x000fe40000000011 */
[----:B------:R-:W-:Y:S02]  /*8c60*/  PRMT R22, R13, 0x5410, R22 ;  /* 0x000054100d167816 */ /* 0x000fe40000000016 */
[----:B------:R-:W-:-:S02]  /*8c70*/  PRMT R16, R20, 0x5410, R19 ;  /* 0x0000541014107816 */ /* 0x000fc40000000013 */
[----:B------:R-:W-:Y:S02]  /*8c80*/  LOP3.LUT R124, R124, 0xffff, RZ, 0xc0, !PT ;  /* 0x0000ffff7c7c7812 */ /* 0x000fe400078ec0ff */
[----:B------:R-:W-:Y:S02]  /*8c90*/  LOP3.LUT R59, R126, 0xffff, RZ, 0xc0, !PT ;  /* 0x0000ffff7e3b7812 */ /* 0x000fe400078ec0ff */
[----:B------:R-:W-:Y:S02]  /*8ca0*/  LOP3.LUT R128, R128, 0xffff, RZ, 0xc0, !PT ;  /* 0x0000ffff80807812 */ /* 0x000fe400078ec0ff */
[----:B------:R-:W-:Y:S02]  /*8cb0*/  SHF.R.U32.HI R12, RZ, 0x8, R23 ;  /* 0x00000008ff0c7819 */ /* 0x000fe40000011617 */
[----:B------:R-:W-:Y:S02]  /*8cc0*/  SHF.R.U32.HI R13, RZ, 0x8, R134 ;  /* 0x00000008ff0d7819 */ /* 0x000fe40000011686 */
[----:B------:R-:W-:-:S02]  /*8cd0*/  SHF.R.U32.HI R19, RZ, 0x8, R136 ;  /* 0x00000008ff137819 */ /* 0x000fc40000011688 */
[----:B------:R-:W-:Y:S02]  /*8ce0*/  LOP3.LUT R116, R116, 0xffff, RZ, 0xc0, !PT ;  /* 0x0000ffff74747812 */ /* 0x000fe400078ec0ff */
[----:B------:R-:W-:Y:S02]  /*8cf0*/  LOP3.LUT R57, R118, 0xffff, RZ, 0xc0, !PT ;  /* 0x0000ffff76397812 */ /* 0x000fe400078ec0ff */
[----:B------:R-:W-:Y:S02]  /*8d00*/  LOP3.LUT R120, R120, 0xffff, RZ, 0xc0, !PT ;  /* 0x0000ffff78787812 */ /* 0x000fe400078ec0ff */
[----:B------:R-:W-:Y:S02]  /*8d10*/  PRMT R25, R128, 0x3340, R1 ;  /* 0x0000334080197816 */ /* 0x000fe40000000001 */
[----:B------:R-:W-:Y:S02]  /*8d20*/  PRMT R28, R124, 0x3340, R59 ;  /* 0x000033407c1c7816 */ /* 0x000fe4000000003b */
[----:B------:R-:W-:-:S02]  /*8d30*/  LOP3.LUT R24, R12, 0xffff, RZ, 0xc0, !PT ;  /* 0x0000ffff0c187812 */ /* 0x000fc400078ec0ff */
[----:B------:R-:W-:Y:S02]  /*8d40*/  LOP3.LUT R13, R13, 0xffff, RZ, 0xc0, !PT ;  /* 0x0000ffff0d0d7812 */ /* 0x000fe400078ec0ff */
[----:B------:R-:W-:Y:S02]  /*8d50*/  LOP3.LUT R12, R19, 0xffff, RZ, 0xc0, !PT ;  /* 0x0000ffff130c7812 */ /* 0x000fe400078ec0ff */
[----:B------:R-:W-:Y:S02]  /*8d60*/  PRMT R20, R120, 0x3340, R1 ;  /* 0x0000334078147816 */ /* 0x000fe40000000001 */
[----:B------:R-:W-:Y:S02]  /*8d70*/  PRMT R23, R116, 0x3340, R57 ;  /* 0x0000334074177816 */ /* 0x000fe40000000039 */
[----:B------:R-:W-:Y:S02]  /*8d80*/  PRMT R19, R28, 0x5410, R25 ;  /* 0x000054101c137816 */ /* 0x000fe40000000019 */
[----:B------:R-:W-:-:S02]  /*8d90*/  PRMT R29, R24, 0x3340, R13 ;  /* 0x00003340181d7816 */ /* 0x000fc4000000000d */
[----:B------:R-:W-:Y:S02]  /*8da0*/  PRMT R28, R12, 0x3340, R1 ;  /* 0x000033400c1c7816 */ /* 0x000fe40000000001 */
[----:B------:R-:W-:Y:S02]  /*8db0*/  PRMT R20, R23, 0x5410, R20 ;  /* 0x0000541017147816 */ /* 0x000fe40000000014 */
[----:B------:R-:W-:Y:S02]  /*8dc0*/  SHF.R.U32.HI R12, RZ, 0x8, R27 ;  /* 0x00000008ff0c7819 */ /* 0x000fe4000001161b */
[----:B------:R-:W-:Y:S02]  /*8dd0*/  SHF.R.U32.HI R13, RZ, 0x8, R138 ;  /* 0x00000008ff0d7819 */ /* 0x000fe4000001168a */
[----:B------:R-:W-:Y:S02]  /*8de0*/  SHF.R.U32.HI R23, RZ, 0x8, R140 ;  /* 0x00000008ff177819 */ /* 0x000fe4000001168c */
[----:B------:R-:W-:-:S02]  /*8df0*/  SHF.R.U32.HI R24, RZ, 0x8, R31 ;  /* 0x00000008ff187819 */ /* 0x000fc4000001161f */
[----:B------:R-:W-:Y:S02]  /*8e00*/  SHF.R.U32.HI R25, RZ, 0x8, R142 ;  /* 0x00000008ff197819 */ /* 0x000fe4000001168e */
[----:B------:R-:W-:Y:S02]  /*8e10*/  SHF.R.U32.HI R27, RZ, 0x8, R144 ;  /* 0x00000008ff1b7819 */ /* 0x000fe40000011690 */
[----:B------:R-:W-:Y:S02]  /*8e20*/  LOP3.LUT R30, R12, 0xffff, RZ, 0xc0, !PT ;  /* 0x0000ffff0c1e7812 */ /* 0x000fe400078ec0ff */
[----:B------:R-:W-:Y:S02]  /*8e30*/  LOP3.LUT R13, R13, 0xffff, RZ, 0xc0, !PT ;  /* 0x0000ffff0d0d7812 */ /* 0x000fe400078ec0ff */
[----:B------:R-:W-:Y:S02]  /*8e40*/  LOP3.LUT R12, R23, 0xffff, RZ, 0xc0, !PT ;  /* 0x0000ffff170c7812 */ /* 0x000fe400078ec0ff */
[----:B------:R-:W-:-:S02]  /*8e50*/  LOP3.LUT R32, R24, 0xffff, RZ, 0xc0, !PT ;  /* 0x0000ffff18207812 */ /* 0x000fc400078ec0ff */
[----:B------:R-:W-:Y:S02]  /*8e60*/  LOP3.LUT R25, R25, 0xffff, RZ, 0xc0, !PT ;  /* 0x0000ffff19197812 */ /* 0x000fe400078ec0ff */
[----:B------:R-:W-:Y:S02]  /*8e70*/  LOP3.LUT R24, R27, 0xffff, RZ, 0xc0, !PT ;  /* 0x0000ffff1b187812 */ /* 0x000fe400078ec0ff */
[----:B------:R-:W-:Y:S02]  /*8e80*/  PRMT R31, R30, 0x3340, R13 ;  /* 0x000033401e1f7816 */ /* 0x000fe4000000000d */
[----:B------:R-:W-:Y:S02]  /*8e90*/  PRMT R30, R12, 0x3340, R1 ;  /* 0x000033400c1e7816 */ /* 0x000fe40000000001 */
[----:B------:R-:W-:Y:S02]  /*8ea0*/  PRMT R33, R32, 0x3340, R25 ;  /* 0x0000334020217816 */ /* 0x000fe40000000019 */
[----:B------:R-:W-:-:S02]  /*8eb0*/  SHF.R.U32.HI R12, RZ, 0x8, R35 ;  /* 0x00000008ff0c7819 */ /* 0x000fc40000011623 */
[----:B------:R-:W-:Y:S02]  /*8ec0*/  PRMT R32, R24, 0x3340, R1 ;  /* 0x0000334018207816 */ /* 0x000fe40000000001 */
[----:B------:R-:W-:Y:S02]  /*8ed0*/  SHF.R.U32.HI R23, RZ, 0x8, R148 ;  /* 0x00000008ff177819 */ /* 0x000fe40000011694 */
[----:B------:R-:W-:Y:S02]  /*8ee0*/  SHF.R.U32.HI R24, RZ, 0x8, R36 ;  /* 0x00000008ff187819 */ /* 0x000fe40000011624 */
[----:B------:R-:W-:Y:S02]  /*8ef0*/  SHF.R.U32.HI R27, RZ, 0x8, R40 ;  /* 0x00000008ff1b7819 */ /* 0x000fe40000011628 */
[----:B------:R-:W-:Y:S02]  /*8f00*/  LOP3.LUT R36, R12, 0xffff, RZ, 0xc0, !PT ;  /* 0x0000ffff0c247812 */ /* 0x000fe400078ec0ff */
[----:B------:R-:W-:-:S02]  /*8f10*/  LOP3.LUT R12, R23, 0xffff, RZ, 0xc0, !PT ;  /* 0x0000ffff170c7812 */ /* 0x000fc400078ec0ff */
[----:B------:R-:W-:Y:S02]  /*8f20*/  SHF.R.U32.HI R13, RZ, 0x8, R146 ;  /* 0x00000008ff0d7819 */ /* 0x000fe40000011692 */
[----:B------:R-:W-:Y:S02]  /*8f30*/  LOP3.LUT R38, R24, 0xffff, RZ, 0xc0, !PT ;  /* 0x0000ffff18267812 */ /* 0x000fe400078ec0ff */
[----:B------:R-:W-:Y:S02]  /*8f40*/  SHF.R.U32.HI R25, RZ, 0x8, R37 ;  /* 0x00000008ff197819 */ /* 0x000fe40000011625 */
[----:B------:R-:W-:Y:S02]  /*8f50*/  LOP3.LUT R24, R27, 0xffff, RZ, 0xc0, !PT ;  /* 0x0000ffff1b187812 */ /* 0x000fe400078ec0ff */
[----:B------:R-:W-:Y:S02]  /*8f60*/  PRMT R35, R12, 0x3340, R1 ;  /* 0x000033400c237816 */ /* 0x000fe40000000001 */
[----:B------:R-:W-:-:S02]  /*8f70*/  LOP3.LUT R13, R13, 0xffff, RZ, 0xc0, !PT ;  /* 0x0000ffff0d0d7812 */ /* 0x000fc400078ec0ff */
[----:B------:R-:W-:Y:S02]  /*8f80*/  SHF.R.U32.HI R12, RZ, 0x8, R44 ;  /* 0x00000008ff0c7819 */ /* 0x000fe4000001162c */
[----:B------:R-:W-:Y:S02]  /*8f90*/  LOP3.LUT R25, R25, 0xffff, RZ, 0xc0, !PT ;  /* 0x0000ffff19197812 */ /* 0x000fe400078ec0ff */
[----:B------:R-:W-:Y:S02]  /*8fa0*/  PRMT R37, R24, 0x3340, R1 ;  /* 0x0000334018257816 */ /* 0x000fe40000000001 */
[----:B------:R-:W-:Y:S02]  /*8fb0*/  SHF.R.U32.HI R23, RZ, 0x8, R48 ;  /* 0x00000008ff177819 */ /* 0x000fe40000011630 */
[----:B------:R-:W-:Y:S02]  /*8fc0*/  SHF.R.U32.HI R24, RZ, 0x8, R52 ;  /* 0x00000008ff187819 */ /* 0x000fe40000011634 */
[----:B------:R-:W-:-:S02]  /*8fd0*/  SHF.R.U32.HI R27, RZ, 0x8, R56 ;  /* 0x00000008ff1b7819 */ /* 0x000fc40000011638 */
[----:B------:R-:W-:Y:S02]  /*8fe0*/  PRMT R36, R36, 0x3340, R13 ;  /* 0x0000334024247816 */ /* 0x000fe4000000000d */
[----:B------:R-:W-:Y:S02]  /*8ff0*/  LOP3.LUT R40, R12, 0xffff, RZ, 0xc0, !PT ;  /* 0x0000ffff0c287812 */ /* 0x000fe400078ec0ff */
[----:B------:R-:W-:Y:S02]  /*9000*/  PRMT R38, R38, 0x3340, R25 ;  /* 0x0000334026267816 */ /* 0x000fe40000000019 */
[----:B------:R-:W-:Y:S02]  /*9010*/  SHF.R.U32.HI R13, RZ, 0x8, R39 ;  /* 0x00000008ff0d7819 */ /* 0x000fe40000011627 */
[----:B------:R-:W-:Y:S02]  /*9020*/  LOP3.LUT R12, R23, 0xffff, RZ, 0xc0, !PT ;  /* 0x0000ffff170c7812 */ /* 0x000fe400078ec0ff */
[----:B------:R-:W-:-:S02]  /*9030*/  SHF.R.U32.HI R25, RZ, 0x8, R41 ;  /* 0x00000008ff197819 */ /* 0x000fc40000011629 */
[----:B------:R-:W-:Y:S02]  /*9040*/  LOP3.LUT R44, R24, 0xffff, RZ, 0xc0, !PT ;  /* 0x0000ffff182c7812 */ /* 0x000fe400078ec0ff */
[----:B------:R-:W-:Y:S02]  /*9050*/  LOP3.LUT R24, R27, 0xffff, RZ, 0xc0, !PT ;  /* 0x0000ffff1b187812 */ /* 0x000fe400078ec0ff */
[----:B------:R-:W-:Y:S02]  /*9060*/  LOP3.LUT R13, R13, 0xffff, RZ, 0xc0, !PT ;  /* 0x0000ffff0d0d7812 */ /* 0x000fe400078ec0ff */
[----:B------:R-:W-:Y:S02]  /*9070*/  PRMT R39, R12, 0x3340, R1 ;  /* 0x000033400c277816 */ /* 0x000fe40000000001 */
[----:B------:R-:W-:Y:S02]  /*9080*/  LOP3.LUT R25, R25, 0xffff, RZ, 0xc0, !PT ;  /* 0x0000ffff19197812 */ /* 0x000fe400078ec0ff */
[----:B------:R-:W-:-:S02]  /*9090*/  SHF.R.U32.HI R12, RZ, 0x8, R60 ;  /* 0x00000008ff0c7819 */ /* 0x000fc4000001163c */
[----:B------:R-:W-:Y:S02]  /*90a0*/  PRMT R41, R24, 0x3340, R1 ;  /* 0x0000334018297816 */ /* 0x000fe40000000001 */
[----:B------:R-:W-:Y:S02]  /*90b0*/  SHF.R.U32.HI R23, RZ, 0x8, R64 ;  /* 0x00000008ff177819 */ /* 0x000fe40000011640 */
[----:B------:R-:W-:Y:S02]  /*90c0*/  SHF.R.U32.HI R24, RZ, 0x8, R68 ;  /* 0x00000008ff187819 */ /* 0x000fe40000011644 */
[----:B------:R-:W-:Y:S02]  /*90d0*/  PRMT R40, R40, 0x3340, R13 ;  /* 0x0000334028287816 */ /* 0x000fe4000000000d */
[----:B------:R-:W-:Y:S02]  /*90e0*/  SHF.R.U32.HI R27, RZ, 0x8, R72 ;  /* 0x00000008ff1b7819 */ /* 0x000fe40000011648 */
[----:B------:R-:W-:-:S02]  /*90f0*/  PRMT R44, R44, 0x3340, R25 ;  /* 0x000033402c2c7816 */ /* 0x000fc40000000019 */
[----:B------:R-:W-:Y:S02]  /*9100*/  SHF.R.U32.HI R13, RZ, 0x8, R43 ;  /* 0x00000008ff0d7819 */ /* 0x000fe4000001162b */
[----:B------:R-:W-:Y:S02]  /*9110*/  LOP3.LUT R46, R12, 0xffff, RZ, 0xc0, !PT ;  /* 0x0000ffff0c2e7812 */ /* 0x000fe400078ec0ff */
[----:B------:R-:W-:Y:S02]  /*9120*/  SHF.R.U32.HI R25, RZ, 0x8, R45 ;  /* 0x00000008ff197819 */ /* 0x000fe4000001162d */
[----:B------:R-:W-:Y:S02]  /*9130*/  LOP3.LUT R12, R23, 0xffff, RZ, 0xc0, !PT ;  /* 0x0000ffff170c7812 */ /* 0x000fe400078ec0ff */
[----:B------:R-:W-:Y:S02]  /*9140*/  LOP3.LUT R48, R24, 0xffff, RZ, 0xc0, !PT ;  /* 0x0000ffff18307812 */ /* 0x000fe400078ec0ff */
[----:B------:R-:W-:-:S02]  /*9150*/  LOP3.LUT R24, R27, 0xffff, RZ, 0xc0, !PT ;  /* 0x0000ffff1b187812 */ /* 0x000fc400078ec0ff */
[----:B------:R-:W-:Y:S02]  /*9160*/  LOP3.LUT R13, R13, 0xffff, RZ, 0xc0, !PT ;  /* 0x0000ffff0d0d7812 */ /* 0x000fe400078ec0ff */
[----:B------:R-:W-:Y:S02]  /*9170*/  LOP3.LUT R25, R25, 0xffff, RZ, 0xc0, !PT ;  /* 0x0000ffff19197812 */ /* 0x000fe400078ec0ff */
[--C-:B------:R-:W-:Y:S02]  /*9180*/  PRMT R43, R12, 0x3340, R1.reuse ;  /* 0x000033400c2b7816 */ /* 0x100fe40000000001 */
[----:B------:R-:W-:Y:S02]  /*9190*/  SHF.R.U32.HI R12, RZ, 0x8, R76 ;  /* 0x00000008ff0c7819 */ /* 0x000fe4000001164c */
[----:B------:R-:W-:Y:S02]  /*91a0*/  PRMT R45, R24, 0x3340, R1 ;  /* 0x00003340182d7816 */ /* 0x000fe40000000001 */
[----:B------:R-:W-:-:S02]  /*91b0*/  SHF.R.U32.HI R23, RZ, 0x8, R80 ;  /* 0x00000008ff177819 */ /* 0x000fc40000011650 */
[----:B------:R-:W-:Y:S02]  /*91c0*/  PRMT R46, R46, 0x3340, R13 ;  /* 0x000033402e2e7816 */ /* 0x000fe4000000000d */
[----:B------:R-:W-:Y:S02]  /*91d0*/  SHF.R.U32.HI R24, RZ, 0x8, R84 ;  /* 0x00000008ff187819 */ /* 0x000fe40000011654 */
[----:B------:R-:W-:Y:S02]  /*91e0*/  PRMT R48, R48, 0x3340, R25 ;  /* 0x0000334030307816 */ /* 0x000fe40000000019 */
[----:B------:R-:W-:Y:S02]  /*91f0*/  SHF.R.U32.HI R13, RZ, 0x8, R47 ;  /* 0x00000008ff0d7819 */ /* 0x000fe4000001162f */
[----:B------:R-:W-:Y:S02]  /*9200*/  SHF.R.U32.HI R27, RZ, 0x8, R88 ;  /* 0x00000008ff1b7819 */ /* 0x000fe40000011658 */
[----:B------:R-:W-:-:S02]  /*9210*/  SHF.R.U32.HI R25, RZ, 0x8, R49 ;  /* 0x00000008ff197819 */ /* 0x000fc40000011631 */
[----:B------:R-:W-:Y:S02]  /*9220*/  LOP3.LUT R52, R12, 0xffff, RZ, 0xc0, !PT ;  /* 0x0000ffff0c347812 */ /* 0x000fe400078ec0ff */
[----:B------:R-:W-:Y:S02]  /*9230*/  LOP3.LUT R12, R23, 0xffff, RZ, 0xc0, !PT ;  /* 0x0000ffff170c7812 */ /* 0x000fe400078ec0ff */
[----:B------:R-:W-:Y:S02]  /*9240*/  LOP3.LUT R54, R24, 0xffff, RZ, 0xc0, !PT ;  /* 0x0000ffff18367812 */ /* 0x000fe400078ec0ff */
[----:B------:R-:W-:Y:S02]  /*9250*/  LOP3.LUT R13, R13, 0xffff, RZ, 0xc0, !PT ;  /* 0x0000ffff0d0d7812 */ /* 0x000fe400078ec0ff */
[----:B------:R-:W-:Y:S02]  /*9260*/  LOP3.LUT R24, R27, 0xffff, RZ, 0xc0, !PT ;  /* 0x0000ffff1b187812 */ /* 0x000fe400078ec0ff */
[----:B------:R-:W-:-:S02]  /*9270*/  LOP3.LUT R25, R25, 0xffff, RZ, 0xc0, !PT ;  /* 0x0000ffff19197812 */ /* 0x000fc400078ec0ff */
[----:B------:R-:W-:Y:S02]  /*9280*/  PRMT R47, R12, 0x3340, R1 ;  /* 0x000033400c2f7816 */ /* 0x000fe40000000001 */
[----:B------:R-:W-:Y:S02]  /*9290*/  SHF.R.U32.HI R12, RZ, 0x8, R92 ;  /* 0x00000008ff0c7819 */ /* 0x000fe4000001165c */
[----:B------:R-:W-:Y:S02]  /*92a0*/  PRMT R52, R52, 0x3340, R13 ;  /* 0x0000334034347816 */ /* 0x000fe4000000000d */
[----:B------:R-:W-:Y:S02]  /*92b0*/  PRMT R49, R24, 0x3340, R1 ;  /* 0x0000334018317816 */ /* 0x000fe40000000001 */
[----:B------:R-:W-:Y:S02]  /*92c0*/  SHF.R.U32.HI R23, RZ, 0x8, R96 ;  /* 0x00000008ff177819 */ /* 0x000fe40000011660 */
[----:B------:R-:W-:-:S02]  /*92d0*/  PRMT R54, R54, 0x3340, R25 ;  /* 0x0000334036367816 */ /* 0x000fc40000000019 */
[----:B------:R-:W-:Y:S02]  /*92e0*/  SHF.R.U32.HI R13, RZ, 0x8, R51 ;  /* 0x00000008ff0d7819 */ /* 0x000fe40000011633 */
[----:B------:R-:W-:Y:S02]  /*92f0*/  SHF.R.U32.HI R24, RZ, 0x8, R100 ;  /* 0x00000008ff187819 */ /* 0x000fe40000011664 */
[----:B------:R-:W-:Y:S02]  /*9300*/  SHF.R.U32.HI R25, RZ, 0x8, R53 ;  /* 0x00000008ff197819 */ /* 0x000fe40000011635 */
[----:B------:R-:W-:Y:S02]  /*9310*/  SHF.R.U32.HI R27, RZ, 0x8, R104 ;  /* 0x00000008ff1b7819 */ /* 0x000fe40000011668 */
[----:B------:R-:W-:Y:S02]  /*9320*/  LOP3.LUT R56, R12, 0xffff, RZ, 0xc0, !PT ;  /* 0x0000ffff0c387812 */ /* 0x000fe400078ec0ff */
[----:B------:R-:W-:-:S02]  /*9330*/  LOP3.LUT R12, R23, 0xffff, RZ, 0xc0, !PT ;  /* 0x0000ffff170c7812 */ /* 0x000fc400078ec0ff */
[----:B------:R-:W-:Y:S02]  /*9340*/  LOP3.LUT R13, R13, 0xffff, RZ, 0xc0, !PT ;  /* 0x0000ffff0d0d7812 */ /* 0x000fe400078ec0ff */
[----:B------:R-:W-:Y:S02]  /*9350*/  LOP3.LUT R60, R24, 0xffff, RZ, 0xc0, !PT ;  /* 0x0000ffff183c7812 */ /* 0x000fe400078ec0ff */
[----:B------:R-:W-:Y:S02]  /*9360*/  LOP3.LUT R25, R25, 0xffff, RZ, 0xc0, !PT ;  /* 0x0000ffff19197812 */ /* 0x000fe400078ec0ff */
[----:B------:R-:W-:Y:S02]  /*9370*/  LOP3.LUT R24, R27, 0xffff, RZ, 0xc0, !PT ;  /* 0x0000ffff1b187812 */ /* 0x000fe400078ec0ff */
[----:B------:R-:W-:Y:S02]  /*9380*/  PRMT R51, R12, 0x3340, R1 ;  /* 0x000033400c337816 */ /* 0x000fe40000000001 */
[----:B------:R-:W-:-:S02]  /*9390*/  PRMT R56, R56, 0x3340, R13 ;  /* 0x0000334038387816 */ /* 0x000fc4000000000d */
[----:B------:R-:W-:Y:S02]  /*93a0*/  SHF.R.U32.HI R12, RZ, 0x8, R108 ;  /* 0x00000008ff0c7819 */ /* 0x000fe4000001166c */
[----:B------:R-:W-:Y:S02]  /*93b0*/  PRMT R60, R60, 0x3340, R25 ;  /* 0x000033403c3c7816 */ /* 0x000fe40000000019 */
[----:B------:R-:W-:Y:S02]  /*93c0*/  PRMT R53, R24, 0x3340, R1 ;  /* 0x0000334018357816 */ /* 0x000fe40000000001 */
[----:B------:R-:W-:Y:S02]  /*93d0*/  SHF.R.U32.HI R13, RZ, 0x8, R55 ;  /* 0x00000008ff0d7819 */ /* 0x000fe40000011637 */
[----:B------:R-:W-:Y:S02]  /*93e0*/  SHF.R.U32.HI R23, RZ, 0x8, R112 ;  /* 0x00000008ff177819 */ /* 0x000fe40000011670 */
[----:B------:R-:W-:-:S02]  /*93f0*/  SHF.R.U32.HI R24, RZ, 0x8, R116 ;  /* 0x00000008ff187819 */ /* 0x000fc40000011674 */
        /* <DEDUP_REMOVED lines=12> */
[----:B------:R-:W-:Y:S02]  /*94c0*/  SHF.R.U32.HI R12, RZ, 0x8, R124 ;  /* 0x00000008ff0c7819 */ /* 0x000fe4000001167c */
[----:B------:R-:W-:Y:S02]  /*94d0*/  LOP3.LUT R10, R10, 0xffff, RZ, 0xc0, !PT ;  /* 0x0000ffff0a0a7812 */ /* 0x000fe400078ec0ff */
[----:B------:R-:W-:Y:S02]  /*94e0*/  LOP3.LUT R18, R18, 0xffff, RZ, 0xc0, !PT ;  /* 0x0000ffff12127812 */ /* 0x000fe400078ec0ff */
[----:B------:R-:W-:Y:S02]  /*94f0*/  LOP3.LUT R23, R26, 0xffff, RZ, 0xc0, !PT ;  /* 0x0000ffff1a177812 */ /* 0x000fe400078ec0ff */
[----:B------:R-:W-:Y:S02]  /*9500*/  LOP3.LUT R34, R34, 0xffff, RZ, 0xc0, !PT ;  /* 0x0000ffff22227812 */ /* 0x000fe400078ec0ff */
[----:B------:R-:W-:-:S02]  /*9510*/  LOP3.LUT R26, R13, 0xffff, RZ, 0xc0, !PT ;  /* 0x0000ffff0d1a7812 */ /* 0x000fc400078ec0ff */
[----:B------:R-:W-:Y:S02]  /*9520*/  LOP3.LUT R55, R12, 0xffff, RZ, 0xc0, !PT ;  /* 0x0000ffff0c377812 */ /* 0x000fe400078ec0ff */
[----:B------:R-:W-:Y:S02]  /*9530*/  PRMT R12, R3, 0x4210, R10 ;  /* 0x00004210030c7816 */ /* 0x000fe4000000000a */
[----:B------:R-:W-:Y:S02]  /*9540*/  PRMT R13, R5, 0x4210, R18 ;  /* 0x00004210050d7816 */ /* 0x000fe40000000012 */
[----:B------:R-:W-:Y:S02]  /*9550*/  PRMT R14, R14, 0x4210, R23 ;  /* 0x000042100e0e7816 */ /* 0x000fe40000000017 */
[----:B------:R-:W-:Y:S02]  /*9560*/  PRMT R15, R15, 0x4210, R34 ;  /* 0x000042100f0f7816 */ /* 0x000fe40000000022 */
[----:B------:R-:W-:-:S02]  /*9570*/  PRMT R29, R29, 0x5410, R28 ;  /* 0x000054101d1d7816 */ /* 0x000fc4000000001c */
[----:B------:R-:W-:Y:S01]  /*9580*/  PRMT R31, R31, 0x5410, R30 ;  /* 0x000054101f1f7816 */ /* 0x000fe2000000001e */
[----:B----4-:R1:W-:Y:S01]  /*9590*/  STS.128 [R133], R12 ;  /* 0x0000000c85007388 */ /* 0x0103e20000000c00 */
[----:B------:R-:W-:Y:S02]  /*95a0*/  PRMT R32, R33, 0x5410, R32 ;  /* 0x0000541021207816 */ /* 0x000fe40000000020 */
[----:B------:R-:W-:Y:S02]  /*95b0*/  PRMT R35, R36, 0x5410, R35 ;  /* 0x0000541024237816 */ /* 0x000fe40000000023 */
[----:B------:R-:W-:Y:S02]  /*95c0*/  SHF.R.U32.HI R24, RZ, 0x8, R128 ;  /* 0x00000008ff187819 */ /* 0x000fe40000011680 */
[----:B------:R-:W-:Y:S02]  /*95d0*/  F2FP.SATFINITE.E5M2.F32.PACK_AB_MERGE_C R66, R67, R66, RZ ;  /* 0x000000424342723e */ /* 0x000fe400048060ff */
[----:B------:R-:W-:-:S02]  /*95e0*/  LOP3.LUT R24, R24, 0xffff, RZ, 0xc0, !PT ;  /* 0x0000ffff18187812 */ /* 0x000fc400078ec0ff */
[--C-:B------:R-:W-:Y:S02]  /*95f0*/  PRMT R64, R64, 0x3340, R1.reuse ;  /* 0x0000334040407816 */ /* 0x100fe40000000001 */
[----:B------:R-:W-:Y:S02]  /*9600*/  PRMT R24, R24, 0x3340, R1 ;  /* 0x0000334018187816 */ /* 0x000fe40000000001 */
[----:B------:R-:W-:Y:S02]  /*9610*/  PRMT R55, R55, 0x3340, R26 ;  /* 0x0000334037377816 */ /* 0x000fe4000000001a */
[----:B-1----:R-:W-:Y:S02]  /*9620*/  PRMT R12, R29, 0x5210, R10 ;  /* 0x000052101d0c7816 */ /* 0x002fe4000000000a */
[----:B------:R-:W-:Y:S02]  /*9630*/  PRMT R13, R31, 0x5210, R18 ;  /* 0x000052101f0d7816 */ /* 0x000fe40000000012 */
[----:B------:R-:W-:-:S02]  /*9640*/  PRMT R14, R32, 0x5210, R23 ;  /* 0x00005210200e7816 */ /* 0x000fc40000000017 */
[----:B------:R-:W-:Y:S02]  /*9650*/  PRMT R15, R35, 0x5210, R34 ;  /* 0x00005210230f7816 */ /* 0x000fe40000000022 */
[----:B------:R-:W-:Y:S02]  /*9660*/  LOP3.LUT R5, R50, 0xffff, RZ, 0xc0, !PT ;  /* 0x0000ffff32057812 */ /* 0x000fe400078ec0ff */
[----:B------:R-:W-:Y:S01]  /*9670*/  PRMT R40, R40, 0x5410, R39 ;  /* 0x0000541028287816 */ /* 0x000fe20000000027 */
[----:B------:R0:W-:Y:S01]  /*9680*/  STS.128 [R133+0x400], R12 ;  /* 0x0004000c85007388 */ /* 0x0001e20000000c00 */
[----:B------:R-:W-:Y:S02]  /*9690*/  LOP3.LUT R3, R42, 0xffff, RZ, 0xc0, !PT ;  /* 0x0000ffff2a037812 */ /* 0x000fe400078ec0ff */
[----:B------:R-:W-:Y:S01]  /*96a0*/  LOP3.LUT R66, R66, 0xffff, RZ, 0xc0, !PT ;  /* 0x0000ffff42427812 */ /* 0x000fe200078ec0ff */
[----:B------:R-:W-:Y:S01]  /*96b0*/  BAR.SYNC.DEFER_BLOCKING 0x0 ;  /* 0x0000000000007b1d */ /* 0x000fe20000010000 */
[----:B------:R-:W-:-:S02]  /*96c0*/  PRMT R43, R46, 0x5410, R43 ;  /* 0x000054102e2b7816 */ /* 0x000fc4000000002b */
[----:B------:R-:W-:Y:S02]  /*96d0*/  PRMT R52, R52, 0x5410, R47 ;  /* 0x0000541034347816 */ /* 0x000fe4000000002f */
[----:B------:R-:W-:Y:S02]  /*96e0*/  PRMT R62, R62, 0x5410, R25 ;  /* 0x000054103e3e7816 */ /* 0x000fe40000000019 */
[----:B------:R-:W-:Y:S02]  /*96f0*/  PRMT R46, R27, 0x5410, R64 ;  /* 0x000054101b2e7816 */ /* 0x000fe40000000040 */
[----:B------:R-:W-:Y:S02]  /*9700*/  PRMT R47, R55, 0x5410, R24 ;  /* 0x00005410372f7816 */ /* 0x000fe40000000018 */
[----:B------:R-:W-:Y:S01]  /*9710*/  PRMT R24, R6, 0x4210, R3 ;  /* 0x0000421006187816 */ /* 0x000fe20000000003 */
[----:B0-----:R-:W-:Y:S01]  /*9720*/  IMAD R12, R2, UR4, RZ ;  /* 0x00000004020c7c24 */ /* 0x001fe2000f8e02ff */
[--C-:B------:R-:W-:Y:S01]  /*9730*/  PRMT R25, R4, 0x4210, R5.reuse ;  /* 0x0000421004197816 */ /* 0x100fe20000000005 */
[----:B------:R-:W0:Y:S01]  /*9740*/  LDCU UR4, c[0x0][0x39c] ;  /* 0x00007380ff0477ac */ /* 0x000e220008000800 */
[----:B------:R-:W-:-:S02]  /*9750*/  PRMT R57, R40, 0x5210, R5 ;  /* 0x0000521028397816 */ /* 0x000fc40000000005 */
[----:B------:R-:W-:Y:S02]  /*9760*/  PRMT R27, R7, 0x4210, R66 ;  /* 0x00004210071b7816 */ /* 0x000fe40000000042 */
[----:B------:R-:W-:Y:S02]  /*9770*/  LOP3.LUT R58, R58, 0xffff, RZ, 0xc0, !PT ;  /* 0x0000ffff3a3a7812 */ /* 0x000fe400078ec0ff */
[----:B------:R-:W-:Y:S02]  /*9780*/  PRMT R38, R38, 0x5410, R37 ;  /* 0x0000541026267816 */ /* 0x000fe40000000025 */
[----:B------:R-:W-:Y:S01]  /*9790*/  PRMT R41, R44, 0x5410, R41 ;  /* 0x000054102c297816 */ /* 0x000fe20000000029 */
[----:B------:R-:W1:Y:S01]  /*97a0*/  LDS.128 R28, [R132] ;  /* 0x00000000841c7984 */ /* 0x000e620000000c00 */
[----:B------:R-:W-:Y:S02]  /*97b0*/  PRMT R36, R56, 0x5410, R51 ;  /* 0x0000541038247816 */ /* 0x000fe40000000033 */
[----:B------:R-:W-:Y:S01]  /*97c0*/  PRMT R26, R11, 0x4210, R58 ;  /* 0x000042100b1a7816 */ /* 0x000fe2000000003a */
[----:B------:R-:W-:Y:S01]  /*97d0*/  LDS.128 R4, [R132+0x800] ;  /* 0x0008000084047984 */ /* 0x000fe20000000c00 */
[----:B------:R-:W-:-:S02]  /*97e0*/  PRMT R56, R38, 0x5210, R3 ;  /* 0x0000521026387816 */ /* 0x000fc40000000003 */
[----:B------:R-:W-:Y:S01]  /*97f0*/  PRMT R58, R41, 0x5210, R58 ;  /* 0x00005210293a7816 */ /* 0x000fe2000000003a */
[----:B------:R-:W-:Y:S01]  /*9800*/  BAR.SYNC.DEFER_BLOCKING 0x0 ;  /* 0x0000000000007b1d */ /* 0x000fe20000010000 */
[----:B------:R-:W-:Y:S02]  /*9810*/  PRMT R59, R43, 0x5210, R66 ;  /* 0x000052102b3b7816 */ /* 0x000fe40000000042 */
[----:B------:R-:W-:Y:S02]  /*9820*/  F2FP.SATFINITE.E5M2.F32.PACK_AB_MERGE_C R74, R75, R74, RZ ;  /* 0x0000004a4b4a723e */ /* 0x000fe400048060ff */
[----:B------:R-:W-:-:S03]  /*9830*/  F2FP.SATFINITE.E5M2.F32.PACK_AB_MERGE_C R82, R83, R82, RZ ;  /* 0x000000525352723e */ /* 0x000fc600048060ff */
[----:B------:R-:W4:Y:S01]  /*9840*/  LDC R3, c[0x0][0x3b8] ;  /* 0x0000ee00ff037b82 */ /* 0x000f220000000800 */
[----:B------:R-:W-:Y:S02]  /*9850*/  LOP3.LUT R74, R74, 0xffff, RZ, 0xc0, !PT ;  /* 0x0000ffff4a4a7812 */ /* 0x000fe400078ec0ff */
[----:B------:R-:W-:Y:S02]  /*9860*/  F2FP.SATFINITE.E5M2.F32.PACK_AB_MERGE_C R98, R99, R98, RZ ;  /* 0x000000626362723e */ /* 0x000fe400048060ff */
[----:B------:R-:W-:Y:S02]  /*9870*/  PRMT R32, R9, 0x4210, R74 ;  /* 0x0000421009207816 */ /* 0x000fe4000000004a */
[----:B------:R-:W-:Y:S02]  /*9880*/  LOP3.LUT R9, R82, 0xffff, RZ, 0xc0, !PT ;  /* 0x0000ffff52097812 */ /* 0x000fe400078ec0ff */
[----:B------:R-:W-:Y:S02]  /*9890*/  LOP3.LUT R11, R98, 0xffff, RZ, 0xc0, !PT ;  /* 0x0000ffff620b7812 */ /* 0x000fe400078ec0ff */
[----:B------:R-:W-:-:S02]  /*98a0*/  F2FP.SATFINITE.E5M2.F32.PACK_AB_MERGE_C R90, R91, R90, RZ ;  /* 0x0000005a5b5a723e */ /* 0x000fc400048060ff */
[--C-:B------:R-:W-:Y:S02]  /*98b0*/  PRMT R33, R8, 0x4210, R9.reuse ;  /* 0x0000421008217816 */ /* 0x100fe40000000009 */
[----:B------:R-:W-:Y:S02]  /*98c0*/  PRMT R89, R52, 0x5210, R9 ;  /* 0x0000521034597816 */ /* 0x000fe40000000009 */
[--C-:B------:R-:W-:Y:S01]  /*98d0*/  PRMT R35, R22, 0x4210, R11.reuse ;  /* 0x0000421016237816 */ /* 0x100fe2000000000b */
[----:B------:R-:W-:Y:S01]  /*98e0*/  STS.128 [R133], R24 ;  /* 0x0000001885007388 */ /* 0x000fe20000000c00 */
[----:B------:R-:W-:Y:S02]  /*98f0*/  PRMT R91, R36, 0x5210, R11 ;  /* 0x00005210245b7816 */ /* 0x000fe4000000000b */
[----:B------:R-:W-:Y:S01]  /*9900*/  LOP3.LUT R90, R90, 0xffff, RZ, 0xc0, !PT ;  /* 0x0000ffff5a5a7812 */ /* 0x000fe200078ec0ff */
[----:B------:R-:W-:Y:S01]  /*9910*/  STS.128 [R133+0x400], R56 ;  /* 0x0004003885007388 */ /* 0x000fe20000000c00 */
[----:B------:R-:W-:-:S02]  /*9920*/  PRMT R45, R48, 0x5410, R45 ;  /* 0x00005410302d7816 */ /* 0x000fc4000000002d */
[----:B------:R-:W-:Y:S01]  /*9930*/  PRMT R49, R54, 0x5410, R49 ;  /* 0x0000541036317816 */ /* 0x000fe20000000031 */
[----:B------:R-:W-:Y:S01]  /*9940*/  BAR.SYNC.DEFER_BLOCKING 0x0 ;  /* 0x0000000000007b1d */ /* 0x000fe20000010000 */
[----:B------:R-:W-:Y:S02]  /*9950*/  PRMT R34, R21, 0x4210, R90 ;  /* 0x0000421015227816 */ /* 0x000fe4000000005a */
[----:B------:R-:W-:Y:S02]  /*9960*/  PRMT R88, R45, 0x5210, R74 ;  /* 0x000052102d587816 */ /* 0x000fe4000000004a */
[----:B------:R-:W-:Y:S02]  /*9970*/  PRMT R90, R49, 0x5210, R90 ;  /* 0x00005210315a7816 */ /* 0x000fe4000000005a */
[----:B------:R-:W-:Y:S02]  /*9980*/  F2FP.SATFINITE.E5M2.F32.PACK_AB_MERGE_C R114, R115, R114, RZ ;  /* 0x000000727372723e */ /* 0x000fe400048060ff */
[----:B------:R-:W-:-:S02]  /*9990*/  F2FP.SATFINITE.E5M2.F32.PACK_AB_MERGE_C R122, R123, R122, RZ ;  /* 0x0000007a7b7a723e */ /* 0x000fc400048060ff */
[----:B------:R-:W-:Y:S02]  /*99a0*/  LOP3.LUT R13, R114, 0xffff, RZ, 0xc0, !PT ;  /* 0x0000ffff720d7812 */ /* 0x000fe400078ec0ff */
[----:B------:R-:W-:Y:S02]  /*99b0*/  LOP3.LUT R15, R122, 0xffff, RZ, 0xc0, !PT ;  /* 0x0000ffff7a0f7812 */ /* 0x000fe400078ec0ff */
[----:B------:R-:W-:Y:S02]  /*99c0*/  IADD3 R2, P2, PT, R12, UR8, RZ ;  /* 0x000000080c027c10 */ /* 0x000fe4000ff5e0ff */
[--C-:B------:R-:W-:Y:S02]  /*99d0*/  PRMT R37, R16, 0x4210, R13.reuse ;  /* 0x0000421010257816 */ /* 0x100fe4000000000d */
[----:B------:R-:W-:Y:S02]  /*99e0*/  PRMT R45, R62, 0x5210, R13 ;  /* 0x000052103e2d7816 */ /* 0x000fe4000000000d */
[----:B------:R-:W-:-:S02]  /*99f0*/  PRMT R38, R20, 0x4210, R15 ;  /* 0x0000421014267816 */ /* 0x000fc4000000000f */
[----:B------:R-:W-:Y:S01]  /*9a00*/  PRMT R46, R46, 0x5210, R15 ;  /* 0x000052102e2e7816 */ /* 0x000fe2000000000f */
[----:B------:R-:W5:Y:S01]  /*9a10*/  LDS.128 R24, [R132] ;  /* 0x0000000084187984 */ /* 0x000f620000000c00 */
[----:B------:R-:W-:Y:S02]  /*9a20*/  LEA.HI.X.SX32 R16, R12, UR9, 0x1, P2 ;  /* 0x000000090c107c11 */ /* 0x000fe400090f0eff */
[----:B------:R-:W-:Y:S01]  /*9a30*/  F2FP.SATFINITE.E5M2.F32.PACK_AB_MERGE_C R106, R107, R106, RZ ;  /* 0x0000006a6b6a723e */ /* 0x000fe200048060ff */
[----:B------:R-:W-:Y:S01]  /*9a40*/  LDS.128 R8, [R132+0x800] ;  /* 0x0008000084087984 */ /* 0x000fe20000000c00 */
[----:B------:R-:W-:Y:S02]  /*9a50*/  F2FP.SATFINITE.E5M2.F32.PACK_AB_MERGE_C R130, R131, R130, RZ ;  /* 0x000000828382723e */ /* 0x000fe400048060ff */
[----:B------:R-:W-:Y:S01]  /*9a60*/  PRMT R53, R60, 0x5410, R53 ;  /* 0x000054103c357816 */ /* 0x000fe20000000035 */
[----:B------:R-:W-:Y:S01]  /*9a70*/  BAR.SYNC.DEFER_BLOCKING 0x0 ;  /* 0x0000000000007b1d */ /* 0x000fe20000010000 */
[----:B------:R-:W-:-:S02]  /*9a80*/  LOP3.LUT R106, R106, 0xffff, RZ, 0xc0, !PT ;  /* 0x0000ffff6a6a7812 */ /* 0x000fc400078ec0ff */
[----:B------:R-:W-:Y:S02]  /*9a90*/  LOP3.LUT R130, R130, 0xffff, RZ, 0xc0, !PT ;  /* 0x0000ffff82827812 */ /* 0x000fe400078ec0ff */
[--C-:B------:R-:W-:Y:S01]  /*9aa0*/  PRMT R36, R17, 0x4210, R106.reuse ;  /* 0x0000421011247816 */ /* 0x100fe2000000006a */
[C---:B----4-:R-:W-:Y:S01]  /*9ab0*/  IMAD R17, R0.reuse, R3, RZ ;  /* 0x0000000300117224 */ /* 0x050fe200078e02ff */
[----:B------:R-:W-:Y:S02]  /*9ac0*/  PRMT R44, R53, 0x5210, R106 ;  /* 0x00005210352c7816 */ /* 0x000fe4000000006a */
[--C-:B------:R-:W-:Y:S02]  /*9ad0*/  PRMT R39, R19, 0x4210, R130.reuse ;  /* 0x0000421013277816 */ /* 0x100fe40000000082 */
[----:B------:R-:W-:Y:S02]  /*9ae0*/  PRMT R47, R47, 0x5210, R130 ;  /* 0x000052102f2f7816 */ /* 0x000fe40000000082 */
[----:B------:R-:W-:-:S02]  /*9af0*/  ISETP.LT.AND P2, PT, R0, UR11, !P0 ;  /* 0x0000000b00007c0c */ /* 0x000fc4000c741270 */
[C---:B------:R-:W-:Y:S02]  /*9b00*/  IADD3 R18, P6, PT, R17.reuse, R2, RZ ;  /* 0x0000000211127210 */ /* 0x040fe40007fde0ff */
[C---:B-1----:R-:W-:Y:S02]  /*9b10*/  PRMT R43, R28.reuse, 0x7770, RZ ;  /* 0x000077701c2b7816 */ /* 0x042fe400000000ff */
[----:B------:R-:W-:Y:S02]  /*9b20*/  LEA.HI.X.SX32 R19, R17, R16, 0x1, P6 ;  /* 0x0000001011137211 */ /* 0x000fe400030f0eff */
[----:B------:R-:W-:Y:S01]  /*9b30*/  PRMT R41, R28, 0x7771, RZ ;  /* 0x000077711c297816 */ /* 0x000fe200000000ff */
[----:B------:R1:W-:Y:S04]  /*9b40*/  STS.128 [R133], R32 ;  /* 0x0000002085007388 */ /* 0x0003e80000000c00 */
[----:B------:R-:W-:Y:S01]  /*9b50*/  STS.128 [R133+0x400], R88 ;  /* 0x0004005885007388 */ /* 0x000fe20000000c00 */
[----:B------:R-:W-:Y:S01]  /*9b60*/  BAR.SYNC.DEFER_BLOCKING 0x0 ;  /* 0x0000000000007b1d */ /* 0x000fe20000010000 */
[----:B-1----:R-:W-:Y:S01]  /*9b70*/  IMAD R33, R3, 0x2, R17 ;  /* 0x0000000203217824 */ /* 0x002fe200078e0211 */
[----:B------:R-:W-:-:S03]  /*9b80*/  LOP3.LUT R34, R0, 0x8, RZ, 0xfc, !PT ;  /* 0x0000000800227812 */ /* 0x000fc600078efcff */
[----:B------:R-:W-:Y:S01]  /*9b90*/  IMAD R17, R3, 0x2, R33 ;  /* 0x0000000203117824 */ /* 0x000fe200078e0221 */
[----:B------:R-:W-:-:S04]  /*9ba0*/  IADD3 R32, P6, PT, R33, R2, RZ ;  /* 0x0000000221207210 */ /* 0x000fc80007fde0ff */
[----:B------:R-:W-:Y:S01]  /*9bb0*/  LEA.HI.X.SX32 R33, R33, R16, 0x1, P6 ;  /* 0x0000001021217211 */ /* 0x000fe200030f0eff */
[----:B------:R-:W1:Y:S04]  /*9bc0*/  LDS.128 R20, [R132] ;  /* 0x0000000084147984 */ /* 0x000e680000000c00 */
[----:B------:R-:W-:Y:S01]  /*9bd0*/  LDS.128 R12, [R132+0x800] ;  /* 0x00080000840c7984 */ /* 0x000fe20000000c00 */
[----:B------:R-:W-:Y:S06]  /*9be0*/  BAR.SYNC.DEFER_BLOCKING 0x0 ;  /* 0x0000000000007b1d */ /* 0x000fec0000010000 */
[----:B------:R4:W-:Y:S04]  /*9bf0*/  STS.128 [R133], R36 ;  /* 0x0000002485007388 */ /* 0x0009e80000000c00 */
[----:B------:R-:W-:Y:S01]  /*9c00*/  STS.128 [R133+0x400], R44 ;  /* 0x0004002c85007388 */ /* 0x000fe20000000c00 */
[----:B------:R-:W-:Y:S01]  /*9c10*/  BAR.SYNC.DEFER_BLOCKING 0x0 ;  /* 0x0000000000007b1d */ /* 0x000fe20000010000 */
[----:B----4-:R-:W-:Y:S01]  /*9c20*/  LOP3.LUT R36, R0, 0xa, RZ, 0xfc, !PT ;  /* 0x0000000a00247812 */ /* 0x010fe200078efcff */
[----:B------:R-:W-:Y:S01]  /*9c30*/  IMAD R37, R3, 0x2, R17 ;  /* 0x0000000203257824 */ /* 0x000fe200078e0211 */
[----:B------:R-:W-:-:S03]  /*9c40*/  PRMT R39, R28, 0x7772, RZ ;  /* 0x000077721c277816 */ /* 0x000fc600000000ff */
[----:B------:R4:W-:Y:S01]  /*9c50*/  @P2 STG.E.U8 desc[UR16][R18.64], R43 ;  /* 0x0000002b12002986 */ /* 0x0009e2000c101110 */
[----:B------:R-:W-:Y:S02]  /*9c60*/  ISETP.LT.AND P2, PT, R34, UR11, !P0 ;  /* 0x0000000b22007c0c */ /* 0x000fe4000c741270 */
[C---:B------:R-:W-:Y:S01]  /*9c70*/  IADD3 R34, P6, PT, R17.reuse, R2, RZ ;  /* 0x0000000211227210 */ /* 0x040fe20007fde0ff */
[----:B------:R0:W-:Y:S01]  /*9c80*/  @P5 STG.E.U8 desc[UR16][R32.64], R41 ;  /* 0x0000002920005986 */ /* 0x0001e2000c101110 */
[----:B------:R-:W-:Y:S02]  /*9c90*/  ISETP.LT.AND P5, PT, R36, UR11, !P0 ;  /* 0x0000000b24007c0c */ /* 0x000fe4000c7a1270 */
[----:B------:R-:W-:Y:S01]  /*9ca0*/  LEA.HI.X.SX32 R35, R17, R16, 0x1, P6 ;  /* 0x0000001011237211 */ /* 0x000fe200030f0eff */
[----:B------:R-:W-:Y:S01]  /*9cb0*/  IMAD R17, R3, 0x2, R37 ;  /* 0x0000000203117824 */ /* 0x000fe200078e0225 */
[----:B------:R-:W-:Y:S02]  /*9cc0*/  LOP3.LUT R36, R0, 0xc, RZ, 0xfc, !PT ;  /* 0x0000000c00247812 */ /* 0x000fe400078efcff */
[----:B----4-:R-:W-:Y:S01]  /*9cd0*/  IADD3 R18, P6, PT, R37, R2, RZ ;  /* 0x0000000225127210 */ /* 0x010fe20007fde0ff */
[----:B------:R4:W-:Y:S01]  /*9ce0*/  @P4 STG.E.U8 desc[UR16][R34.64], R39 ;  /* 0x0000002722004986 */ /* 0x0009e2000c101110 */
[----:B------:R-:W-:-:S02]  /*9cf0*/  PRMT R43, R28, 0x7773, RZ ;  /* 0x000077731c2b7816 */ /* 0x000fc400000000ff */
[----:B------:R-:W-:Y:S01]  /*9d00*/  LEA.HI.X.SX32 R19, R37, R16, 0x1, P6 ;  /* 0x0000001025137211 */ /* 0x000fe200030f0eff */
[----:B0-----:R-:W-:Y:S01]  /*9d10*/  IMAD R33, R3, 0x2, R17 ;  /* 0x0000000203217824 */ /* 0x001fe200078e0211 */
[----:B------:R-:W-:Y:S02]  /*9d20*/  ISETP.LT.AND P4, PT, R36, UR11, !P0 ;  /* 0x0000000b24007c0c */ /* 0x000fe4000c781270 */
[C---:B------:R-:W-:Y:S01]  /*9d30*/  IADD3 R36, P6, PT, R17.reuse, R2, RZ ;  /* 0x0000000211247210 */ /* 0x040fe20007fde0ff */
[----:B------:R0:W-:Y:S01]  /*9d40*/  @P3 STG.E.U8 desc[UR16][R18.64], R43 ;  /* 0x0000002b12003986 */ /* 0x0001e2000c101110 */
[----:B------:R-:W-:Y:S02]  /*9d50*/  LOP3.LUT R28, R0, 0xe, RZ, 0xfc, !PT ;  /* 0x0000000e001c7812 */ /* 0x000fe400078efcff */
[----:B------:R-:W-:Y:S01]  /*9d60*/  LEA.HI.X.SX32 R37, R17, R16, 0x1, P6 ;  /* 0x0000001011257211 */ /* 0x000fe200030f0eff */
[----:B------:R-:W-:Y:S01]  /*9d70*/  IMAD R17, R3, 0x2, R33 ;  /* 0x0000000203117824 */ /* 0x000fe200078e0221 */
[----:B------:R-:W-:-:S02]  /*9d80*/  PRMT R41, R29, 0x7770, RZ ;  /* 0x000077701d297816 */ /* 0x000fc400000000ff */
[----:B------:R-:W-:Y:S01]  /*9d90*/  ISETP.LT.AND P3, PT, R28, UR11, !P0 ;  /* 0x0000000b1c007c0c */ /* 0x000fe2000c761270 */
[----:B----4-:R-:W-:Y:S01]  /*9da0*/  IMAD R35, R3, 0x2, R17 ;  /* 0x0000000203237824 */ /* 0x010fe200078e0211 */
[C---:B------:R-:W-:Y:S01]  /*9db0*/  IADD3 R32, P6, PT, R33.reuse, R2, RZ ;  /* 0x0000000221207210 */ /* 0x040fe20007fde0ff */
[----:B------:R-:W-:Y:S01]  /*9dc0*/  @P2 STG.E.U8 desc[UR16][R36.64], R41 ;  /* 0x0000002924002986 */ /* 0x000fe2000c101110 */
[----:B------:R-:W-:Y:S02]  /*9dd0*/  LOP3.LUT R28, R0, 0x10, RZ, 0xfc, !PT ;  /* 0x00000010001c7812 */ /* 0x000fe400078efcff */
[----:B------:R-:W-:Y:S02]  /*9de0*/  LEA.HI.X.SX32 R33, R33, R16, 0x1, P6 ;  /* 0x0000001021217211 */ /* 0x000fe400030f0eff */
[----:B------:R-:W-:Y:S02]  /*9df0*/  PRMT R39, R29, 0x7771, RZ ;  /* 0x000077711d277816 */ /* 0x000fe400000000ff */
[----:B------:R-:W-:-:S02]  /*9e00*/  ISETP.LT.AND P2, PT, R28, UR11, !P0 ;  /* 0x0000000b1c007c0c */ /* 0x000fc4000c741270 */
[C---:B0-----:R-:W-:Y:S01]  /*9e10*/  IADD3 R18, P6, PT, R17.reuse, R2, RZ ;  /* 0x0000000211127210 */ /* 0x041fe20007fde0ff */
[----:B------:R0:W-:Y:S01]  /*9e20*/  @P5 STG.E.U8 desc[UR16][R32.64], R39 ;  /* 0x0000002720005986 */ /* 0x0001e2000c101110 */
[----:B------:R-:W-:Y:S02]  /*9e30*/  LOP3.LUT R28, R0, 0x12, RZ, 0xfc, !PT ;  /* 0x00000012001c7812 */ /* 0x000fe400078efcff */
[----:B------:R-:W-:Y:S01]  /*9e40*/  LEA.HI.X.SX32 R19, R17, R16, 0x1, P6 ;  /* 0x0000001011137211 */ /* 0x000fe200030f0eff */
[----:B------:R-:W-:Y:S01]  /*9e50*/  IMAD R17, R3, 0x2, R35 ;  /* 0x0000000203117824 */ /* 0x000fe200078e0223 */
[----:B------:R-:W-:Y:S02]  /*9e60*/  PRMT R43, R29, 0x7772, RZ ;  /* 0x000077721d2b7816 */ /* 0x000fe400000000ff */
[----:B------:R-:W-:Y:S02]  /*9e70*/  ISETP.LT.AND P5, PT, R28, UR11, !P0 ;  /* 0x0000000b1c007c0c */ /* 0x000fe4000c7a1270 */
[----:B------:R-:W-:Y:S01]  /*9e80*/  LOP3.LUT R28, R0, 0x14, RZ, 0xfc, !PT ;  /* 0x00000014001c7812 */ /* 0x000fe200078efcff */
[----:B------:R4:W-:Y:S01]  /*9e90*/  @P4 STG.E.U8 desc[UR16][R18.64], R43 ;  /* 0x0000002b12004986 */ /* 0x0009e2000c101110 */
[----:B------:R-:W-:Y:S01]  /*9ea0*/  IADD3 R34, P6, PT, R35, R2, RZ ;  /* 0x0000000223227210 */ /* 0x000fe20007fde0ff */
[----:B0-----:R-:W-:Y:S01]  /*9eb0*/  IMAD R33, R3, 0x2, R17 ;  /* 0x0000000203217824 */ /* 0x001fe200078e0211 */
[----:B------:R-:W-:-:S02]  /*9ec0*/  ISETP.LT.AND P4, PT, R28, UR11, !P0 ;  /* 0x0000000b1c007c0c */ /* 0x000fc4000c781270 */
[----:B------:R-:W-:Y:S02]  /*9ed0*/  LEA.HI.X.SX32 R35, R35, R16, 0x1, P6 ;  /* 0x0000001023237211 */ /* 0x000fe400030f0eff */
[----:B------:R-:W-:Y:S02]  /*9ee0*/  IADD3 R28, P6, PT, R17, R2, RZ ;  /* 0x00000002111c7210 */ /* 0x000fe40007fde0ff */
[----:B------:R-:W-:Y:S02]  /*9ef0*/  PRMT R41, R29, 0x7773, RZ ;  /* 0x000077731d297816 */ /* 0x000fe400000000ff */
[----:B------:R-:W-:Y:S02]  /*9f00*/  LOP3.LUT R32, R0, 0x16, RZ, 0xfc, !PT ;  /* 0x0000001600207812 */ /* 0x000fe400078efcff */
[----:B------:R-:W-:Y:S01]  /*9f10*/  LEA.HI.X.SX32 R29, R17, R16, 0x1, P6 ;  /* 0x00000010111d7211 */ /* 0x000fe200030f0eff */
[----:B------:R0:W-:Y:S01]  /*9f20*/  @P3 STG.E.U8 desc[UR16][R34.64], R41 ;  /* 0x0000002922003986 */ /* 0x0001e2000c101110 */
[----:B------:R-:W-:Y:S01]  /*9f30*/  PRMT R39, R30, 0x7770, RZ ;  /* 0x000077701e277816 */ /* 0x000fe200000000ff */
[----:B------:R-:W-:Y:S01]  /*9f40*/  IMAD R17, R3, 0x2, R33 ;  /* 0x0000000203117824 */ /* 0x000fe200078e0221 */
[----:B----4-:R-:W-:-:S02]  /*9f50*/  IADD3 R18, P6, PT, R33, R2, RZ ;  /* 0x0000000221127210 */ /* 0x010fc40007fde0ff */
[----:B------:R-:W-:Y:S01]  /*9f60*/  ISETP.LT.AND P3, PT, R32, UR11, !P0 ;  /* 0x0000000b20007c0c */ /* 0x000fe2000c761270 */
[----:B------:R4:W-:Y:S01]  /*9f70*/  @P2 STG.E.U8 desc[UR16][R28.64], R39 ;  /* 0x000000271c002986 */ /* 0x0009e2000c101110 */
[----:B------:R-:W-:Y:S02]  /*9f80*/  LOP3.LUT R32, R0, 0x18, RZ, 0xfc, !PT ;  /* 0x0000001800207812 */ /* 0x000fe400078efcff */
[----:B------:R-:W-:Y:S02]  /*9f90*/  LEA.HI.X.SX32 R19, R33, R16, 0x1, P6 ;  /* 0x0000001021137211 */ /* 0x000fe400030f0eff */
[----:B------:R-:W-:Y:S01]  /*9fa0*/  PRMT R37, R30, 0x7771, RZ ;  /* 0x000077711e257816 */ /* 0x000fe200000000ff */
[----:B0-----:R-:W-:Y:S01]  /*9fb0*/  IMAD R35, R3, 0x2, R17 ;  /* 0x0000000203237824 */ /* 0x001fe200078e0211 */
[----:B------:R-:W-:Y:S02]  /*9fc0*/  ISETP.LT.AND P2, PT, R32, UR11, !P0 ;  /* 0x0000000b20007c0c */ /* 0x000fe4000c741270 */
[----:B------:R-:W-:Y:S01]  /*9fd0*/  LOP3.LUT R33, R0, 0x1a, RZ, 0xfc, !PT ;  /* 0x0000001a00217812 */ /* 0x000fe200078efcff */
[----:B------:R0:W-:Y:S01]  /*9fe0*/  @P5 STG.E.U8 desc[UR16][R18.64], R37 ;  /* 0x0000002512005986 */ /* 0x0001e2000c101110 */
[----:B------:R-:W-:-:S02]  /*9ff0*/  IADD3 R32, P6, PT, R17, R2, RZ ;  /* 0x0000000211207210 */ /* 0x000fc40007fde0ff */
[----:B------:R-:W-:Y:S02]  /*a000*/  ISETP.LT.AND P5, PT, R33, UR11, !P0 ;  /* 0x0000000b21007c0c */ /* 0x000fe4000c7a1270 */
[----:B------:R-:W-:Y:S01]  /*a010*/  LEA.HI.X.SX32 R33, R17, R16, 0x1, P6 ;  /* 0x0000001011217211 */ /* 0x000fe200030f0eff */
[----:B------:R-:W-:Y:S01]  /*a020*/  IMAD R17, R3, 0x2, R35 ;  /* 0x0000000203117824 */ /* 0x000fe200078e0223 */
[----:B----4-:R-:W-:Y:S02]  /*a030*/  PRMT R39, R30, 0x7772, RZ ;  /* 0x000077721e277816 */ /* 0x010fe400000000ff */
[-C--:B------:R-:W-:Y:S02]  /*a040*/  IADD3 R28, P6, PT, R35, R2.reuse, RZ ;  /* 0x00000002231c7210 */ /* 0x080fe40007fde0ff */
[----:B------:R-:W-:Y:S01]  /*a050*/  LOP3.LUT R34, R0, 0x1c, RZ, 0xfc, !PT ;  /* 0x0000001c00227812 */ /* 0x000fe200078efcff */
[----:B------:R4:W-:Y:S01]  /*a060*/  @P4 STG.E.U8 desc[UR16][R32.64], R39 ;  /* 0x0000002720004986 */ /* 0x0009e2000c101110 */
[----:B0-----:R-:W-:-:S02]  /*a070*/  IADD3 R18, P4, PT, R17, R2, RZ ;  /* 0x0000000211127210 */ /* 0x001fc40007f9e0ff */
[-C--:B------:R-:W-:Y:S02]  /*a080*/  LEA.HI.X.SX32 R29, R35, R16.reuse, 0x1, P6 ;  /* 0x00000010231d7211 */ /* 0x080fe400030f0eff */
[----:B------:R-:W-:Y:S02]  /*a090*/  PRMT R37, R30, 0x7773, RZ ;  /* 0x000077731e257816 */ /* 0x000fe400000000ff */
[----:B------:R-:W-:Y:S01]  /*a0a0*/  LEA.HI.X.SX32 R19, R17, R16, 0x1, P4 ;  /* 0x0000001011137211 */ /* 0x000fe200020f0eff */
[----:B------:R-:W-:Y:S01]  /*a0b0*/  IMAD R17, R3, 0x2, R17 ;  /* 0x0000000203117824 */ /* 0x000fe200078e0211 */
[C---:B------:R-:W-:Y:S01]  /*a0c0*/  PRMT R35, R31.reuse, 0x7770, RZ ;  /* 0x000077701f237816 */ /* 0x040fe200000000ff */
[----:B------:R0:W-:Y:S01]  /*a0d0*/  @P3 STG.E.U8 desc[UR16][R28.64], R37 ;  /* 0x000000251c003986 */ /* 0x0001e2000c101110 */
[----:B------:R-:W-:Y:S02]  /*a0e0*/  LOP3.LUT R30, R0, 0x1e, RZ, 0xfc, !PT ;  /* 0x0000001e001e7812 */ /* 0x000fe400078efcff */
[----:B----4-:R-:W-:Y:S01]  /*a0f0*/  PRMT R39, R31, 0x7771, RZ ;  /* 0x000077711f277816 */ /* 0x010fe200000000ff */
[----:B------:R4:W-:Y:S01]  /*a100*/  @P2 STG.E.U8 desc[UR16][R18.64], R35 ;  /* 0x0000002312002986 */ /* 0x0009e2000c101110 */
[----:B------:R-:W-:-:S02]  /*a110*/  IADD3 R32, P2, PT, R17, R2, RZ ;  /* 0x0000000211207210 */ /* 0x000fc40007f5e0ff */
[----:B------:R-:W-:Y:S02]  /*a120*/  ISETP.LT.AND P4, PT, R30, UR11, !P0 ;  /* 0x0000000b1e007c0c */ /* 0x000fe4000c781270 */
[----:B------:R-:W-:Y:S01]  /*a130*/  LEA.HI.X.SX32 R33, R17, R16, 0x1, P2 ;  /* 0x0000001011217211 */ /* 0x000fe200010f0eff */
[C---:B------:R-:W-:Y:S01]  /*a140*/  IMAD R17, R3.reuse, 0x2, R17 ;  /* 0x0000000203117824 */ /* 0x040fe200078e0211 */
[----:B------:R-:W-:Y:S02]  /*a150*/  LOP3.LUT R30, R0, 0x22, RZ, 0xfc, !PT ;  /* 0x00000022001e7812 */ /* 0x000fe400078efcff */
[----:B------:R-:W-:Y:S01]  /*a160*/  ISETP.LT.AND P6, PT, R34, UR11, !P0 ;  /* 0x0000000b22007c0c */ /* 0x000fe2000c7c1270 */
[----:B------:R1:W-:Y:S01]  /*a170*/  @P5 STG.E.U8 desc[UR16][R32.64], R39 ;  /* 0x0000002720005986 */ /* 0x0003e2000c101110 */
[----:B0-----:R-:W-:Y:S01]  /*a180*/  IMAD R29, R3, 0x2, R17 ;  /* 0x00000002031d7824 */ /* 0x001fe200078e0211 */
[----:B----4-:R-:W-:Y:S02]  /*a190*/  IADD3 R18, P5, PT, R17, R2, RZ ;  /* 0x0000000211127210 */ /* 0x010fe40007fbe0ff */
[----:B------:R-:W-:-:S02]  /*a1a0*/  ISETP.LT.AND P3, PT, R30, UR11, !P0 ;  /* 0x0000000b1e007c0c */ /* 0x000fc4000c761270 */
[----:B------:R-:W-:Y:S01]  /*a1b0*/  LEA.HI.X.SX32 R19, R17, R16, 0x1, P5 ;  /* 0x0000001011137211 */ /* 0x000fe200028f0eff */
[----:B------:R-:W-:Y:S01]  /*a1c0*/  IMAD R17, R3, 0x2, R29 ;  /* 0x0000000203117824 */ /* 0x000fe200078e021d */
[C---:B------:R-:W-:Y:S02]  /*a1d0*/  IADD3 R28, P5, PT, R29.reuse, R2, RZ ;  /* 0x000000021d1c7210 */ /* 0x040fe40007fbe0ff */
[----:B------:R-:W-:Y:S02]  /*a1e0*/  LOP3.LUT R30, R0, 0x24, RZ, 0xfc, !PT ;  /* 0x00000024001e7812 */ /* 0x000fe400078efcff */
[----:B------:R-:W-:Y:S01]  /*a1f0*/  LEA.HI.X.SX32 R29, R29, R16, 0x1, P5 ;  /* 0x000000101d1d7211 */ /* 0x000fe200028f0eff */
[----:B-1----:R-:W-:Y:S01]  /*a200*/  IMAD R33, R3, 0x2, R17 ;  /* 0x0000000203217824 */ /* 0x002fe200078e0211 */
[----:B------:R-:W-:Y:S01]  /*a210*/  ISETP.LT.AND P5, PT, R30, UR4, !P0 ;  /* 0x000000041e007c0c */ /* 0x000fe2000c7a1270 */
[----:B------:R-:W0:Y:S01]  /*a220*/  LDCU UR4, c[0x0][0x39c] ;  /* 0x00007380ff0477ac */ /* 0x000e220008000800 */
[----:B------:R-:W-:-:S02]  /*a230*/  LOP3.LUT R34, R0, 0x20, RZ, 0xfc, !PT ;  /* 0x0000002000227812 */ /* 0x000fc400078efcff */
[C---:B------:R-:W-:Y:S02]  /*a240*/  PRMT R37, R31.reuse, 0x7772, RZ ;  /* 0x000077721f257816 */ /* 0x040fe400000000ff */
[----:B------:R-:W-:Y:S02]  /*a250*/  PRMT R35, R31, 0x7773, RZ ;  /* 0x000077731f237816 */ /* 0x000fe400000000ff */
[----:B------:R-:W-:Y:S01]  /*a260*/  ISETP.LT.AND P2, PT, R34, UR11, !P0 ;  /* 0x0000000b22007c0c */ /* 0x000fe2000c741270 */
[----:B------:R1:W-:Y:S01]  /*a270*/  @P6 STG.E.U8 desc[UR16][R18.64], R37 ;  /* 0x0000002512006986 */ /* 0x0003e2000c101110 */
[----:B------:R-:W-:Y:S02]  /*a280*/  LOP3.LUT R32, R0, 0x26, RZ, 0xfc, !PT ;  /* 0x0000002600207812 */ /* 0x000fe400078efcff */
[C---:B------:R-:W-:Y:S01]  /*a290*/  IADD3 R30, P6, PT, R17.reuse, R2, RZ ;  /* 0x00000002111e7210 */ /* 0x040fe20007fde0ff */
[----:B------:R4:W-:Y:S01]  /*a2a0*/  @P4 STG.E.U8 desc[UR16][R28.64], R35 ;  /* 0x000000231c004986 */ /* 0x0009e2000c101110 */
[----:B--2---:R-:W-:Y:S01]  /*a2b0*/  ISETP.LT.AND P4, PT, R32, UR5, !P0 ;  /* 0x0000000520007c0c */ /* 0x004fe2000c781270 */
[----:B------:R-:W2:Y:S01]  /*a2c0*/  LDCU UR5, c[0x0][0x39c] ;  /* 0x00007380ff0577ac */ /* 0x000ea20008000800 */
[----:B------:R-:W-:Y:S01]  /*a2d0*/  LEA.HI.X.SX32 R31, R17, R16, 0x1, P6 ;  /* 0x00000010111f7211 */ /* 0x000fe200030f0eff */
[----:B------:R-:W-:Y:S01]  /*a2e0*/  IMAD R17, R3, 0x2, R33 ;  /* 0x0000000203117824 */ /* 0x000fe200078e0221 */
[----:B-----5:R-:W-:-:S02]  /*a2f0*/  PRMT R39, R24, 0x7770, RZ ;  /* 0x0000777018277816 */ /* 0x020fc400000000ff */
[----:B------:R-:W-:Y:S02]  /*a300*/  LOP3.LUT R32, R0, 0x28, RZ, 0xfc, !PT ;  /* 0x0000002800207812 */ /* 0x000fe400078efcff */
[C---:B-1----:R-:W-:Y:S01]  /*a310*/  IADD3 R18, P6, PT, R33.reuse, R2, RZ ;  /* 0x0000000221127210 */ /* 0x042fe20007fde0ff */
[----:B------:R1:W-:Y:S01]  /*a320*/  @P2 STG.E.U8 desc[UR16][R30.64], R39 ;  /* 0x000000271e002986 */ /* 0x0003e2000c101110 */
[----:B------:R-:W-:Y:S02]  /*a330*/  PRMT R37, R24, 0x7771, RZ ;  /* 0x0000777118257816 */ /* 0x000fe400000000ff */
[----:B------:R-:W-:Y:S01]  /*a340*/  LEA.HI.X.SX32 R19, R33, R16, 0x1, P6 ;  /* 0x0000001021137211 */ /* 0x000fe200030f0eff */
[----:B------:R-:W-:Y:S01]  /*a350*/  IMAD R33, R3, 0x2, R17 ;  /* 0x0000000203217824 */ /* 0x000fe200078e0211 */
[----:B0-----:R-:W-:Y:S01]  /*a360*/  ISETP.LT.AND P2, PT, R32, UR4, !P0 ;  /* 0x0000000420007c0c */ /* 0x001fe2000c741270 */
[----:B------:R-:W0:Y:S01]  /*a370*/  LDCU UR4, c[0x0][0x39c] ;  /* 0x00007380ff0477ac */ /* 0x000e220008000800 */
[----:B----4-:R-:W-:Y:S01]  /*a380*/  IADD3 R28, P6, PT, R17, R2, RZ ;  /* 0x00000002111c7210 */ /* 0x010fe20007fde0ff */
[----:B------:R4:W-:Y:S01]  /*a390*/  @P3 STG.E.U8 desc[UR16][R18.64], R37 ;  /* 0x0000002512003986 */ /* 0x0009e2000c101110 */
[----:B------:R-:W-:-:S02]  /*a3a0*/  LOP3.LUT R32, R0, 0x2a, RZ, 0xfc, !PT ;  /* 0x0000002a00207812 */ /* 0x000fc400078efcff */
[----:B------:R-:W-:Y:S01]  /*a3b0*/  LEA.HI.X.SX32 R29, R17, R16, 0x1, P6 ;  /* 0x00000010111d7211 */ /* 0x000fe200030f0eff */
[----:B------:R-:W-:Y:S01]  /*a3c0*/  IMAD R17, R3, 0x2, R33 ;  /* 0x0000000203117824 */ /* 0x000fe200078e0221 */
[----:B------:R-:W-:Y:S02]  /*a3d0*/  PRMT R35, R24, 0x7772, RZ ;  /* 0x0000777218237816 */ /* 0x000fe400000000ff */
[----:B---3--:R-:W-:Y:S01]  /*a3e0*/  ISETP.LT.AND P3, PT, R32, UR6, !P0 ;  /* 0x0000000620007c0c */ /* 0x008fe2000c761270 */
[----:B------:R-:W3:Y:S01]  /*a3f0*/  LDCU UR6, c[0x0][0x39c] ;  /* 0x00007380ff0677ac */ /* 0x000ee20008000800 */
[----:B------:R-:W-:Y:S01]  /*a400*/  LOP3.LUT R32, R0, 0x2c, RZ, 0xfc, !PT ;  /* 0x0000002c00207812 */ /* 0x000fe200078efcff */
[----:B------:R5:W-:Y:S01]  /*a410*/  @P5 STG.E.U8 desc[UR16][R28.64], R35 ;  /* 0x000000231c005986 */ /* 0x000be2000c101110 */
[C---:B-1----:R-:W-:Y:S02]  /*a420*/  IADD3 R30, P6, PT, R33.reuse, R2, RZ ;  /* 0x00000002211e7210 */ /* 0x042fe40007fde0ff */
[----:B--2---:R-:W-:Y:S01]  /*a430*/  ISETP.LT.AND P5, PT, R32, UR5, !P0 ;  /* 0x0000000520007c0c */ /* 0x004fe2000c7a1270 */
[----:B------:R-:W1:Y:S01]  /*a440*/  LDCU UR5, c[0x0][0x39c] ;  /* 0x00007380ff0577ac */ /* 0x000e620008000800 */
[----:B------:R-:W-:Y:S01]  /*a450*/  LEA.HI.X.SX32 R31, R33, R16, 0x1, P6 ;  /* 0x00000010211f7211 */ /* 0x000fe200030f0eff */
[----:B------:R-:W-:Y:S01]  /*a460*/  IMAD R33, R3, 0x2, R17 ;  /* 0x0000000203217824 */ /* 0x000fe200078e0211 */
[----:B----4-:R-:W-:-:S02]  /*a470*/  PRMT R37, R24, 0x7773, RZ ;  /* 0x0000777318257816 */ /* 0x010fc400000000ff */
[----:B------:R-:W-:Y:S02]  /*a480*/  LOP3.LUT R24, R0, 0x2e, RZ, 0xfc, !PT ;  /* 0x0000002e00187812 */ /* 0x000fe400078efcff */
[C---:B------:R-:W-:Y:S01]  /*a490*/  IADD3 R18, P6, PT, R17.reuse, R2, RZ ;  /* 0x0000000211127210 */ /* 0x040fe20007fde0ff */
[----:B------:R2:W-:Y:S01]  /*a4a0*/  @P4 STG.E.U8 desc[UR16][R30.64], R37 ;  /* 0x000000251e004986 */ /* 0x0005e2000c101110 */
[----:B0-----:R-:W-:Y:S01]  /*a4b0*/  ISETP.LT.AND P4, PT, R24, UR4, !P0 ;  /* 0x0000000418007c0c */ /* 0x001fe2000c781270 */
[----:B------:R-:W0:Y:S01]  /*a4c0*/  LDCU UR4, c[0x0][0x39c] ;  /* 0x00007380ff0477ac */ /* 0x000e220008000800 */
[----:B------:R-:W-:Y:S01]  /*a4d0*/  LEA.HI.X.SX32 R19, R17, R16, 0x1, P6 ;  /* 0x0000001011137211 */ /* 0x000fe200030f0eff */
[----:B------:R-:W-:Y:S01]  /*a4e0*/  IMAD R17, R3, 0x2, R33 ;  /* 0x0000000203117824 */ /* 0x000fe200078e0221 */
[----:B-----5:R-:W-:Y:S02]  /*a4f0*/  PRMT R35, R25, 0x7770, RZ ;  /* 0x0000777019237816 */ /* 0x020fe400000000ff */
[----:B------:R-:W-:-:S02]  /*a500*/  IADD3 R28, P6, PT, R33, R2, RZ ;  /* 0x00000002211c7210 */ /* 0x000fc40007fde0ff */
[----:B------:R-:W-:Y:S01]  /*a510*/  LOP3.LUT R24, R0, 0x30, RZ, 0xfc, !PT ;  /* 0x0000003000187812 */ /* 0x000fe200078efcff */
[----:B------:R4:W-:Y:S01]  /*a520*/  @P2 STG.E.U8 desc[UR16][R18.64], R35 ;  /* 0x0000002312002986 */ /* 0x0009e2000c101110 */
[----:B------:R-:W-:Y:S01]  /*a530*/  LEA.HI.X.SX32 R29, R33, R16, 0x1, P6 ;  /* 0x00000010211d7211 */ /* 0x000fe200030f0eff */
[----:B------:R-:W-:Y:S01]  /*a540*/  IMAD R33, R3, 0x2, R17 ;  /* 0x0000000203217824 */ /* 0x000fe200078e0211 */
[----:B--2---:R-:W-:Y:S02]  /*a550*/  PRMT R37, R25, 0x7771, RZ ;  /* 0x0000777119257816 */ /* 0x004fe400000000ff */
[----:B-1----:R-:W-:Y:S01]  /*a560*/  ISETP.LT.AND P2, PT, R24, UR5, !P0 ;  /* 0x0000000518007c0c */ /* 0x002fe2000c741270 */
[----:B------:R-:W1:Y:S01]  /*a570*/  LDCU UR5, c[0x0][0x39c] ;  /* 0x00007380ff0577ac */ /* 0x000e620008000800 */
[----:B------:R-:W-:Y:S01]  /*a580*/  IADD3 R30, P6, PT, R17, R2, RZ ;  /* 0x00000002111e7210 */ /* 0x000fe20007fde0ff */
[----:B------:R2:W-:Y:S01]  /*a590*/  @P3 STG.E.U8 desc[UR16][R28.64], R37 ;  /* 0x000000251c003986 */ /* 0x0005e2000c101110 */
[----:B------:R-:W-:-:S02]  /*a5a0*/  LOP3.LUT R24, R0, 0x32, RZ, 0xfc, !PT ;  /* 0x0000003200187812 */ /* 0x000fc400078efcff */
[----:B------:R-:W-:Y:S01]  /*a5b0*/  LEA.HI.X.SX32 R31, R17, R16, 0x1, P6 ;  /* 0x00000010111f7211 */ /* 0x000fe200030f0eff */
[----:B------:R-:W-:Y:S01]  /*a5c0*/  IMAD R17, R3, 0x2, R33 ;  /* 0x0000000203117824 */ /* 0x000fe200078e0221 */
[----:B----4-:R-:W-:Y:S02]  /*a5d0*/  PRMT R35, R25, 0x7772, RZ ;  /* 0x0000777219237816 */ /* 0x010fe400000000ff */
[----:B---3--:R-:W-:Y:S01]  /*a5e0*/  ISETP.LT.AND P3, PT, R24, UR6, !P0 ;  /* 0x0000000618007c0c */ /* 0x008fe2000c761270 */
[----:B------:R-:W3:Y:S01]  /*a5f0*/  LDCU UR6, c[0x0][0x39c] ;  /* 0x00007380ff0677ac */ /* 0x000ee20008000800 */
[C---:B------:R-:W-:Y:S01]  /*a600*/  IADD3 R18, P6, PT, R33.reuse, R2, RZ ;  /* 0x0000000221127210 */ /* 0x040fe20007fde0ff */
[----:B------:R4:W-:Y:S01]  /*a610*/  @P5 STG.E.U8 desc[UR16][R30.64], R35 ;  /* 0x000000231e005986 */ /* 0x0009e2000c101110 */
[----:B------:R-:W-:Y:S02]  /*a620*/  LOP3.LUT R24, R0, 0x34, RZ, 0xfc, !PT ;  /* 0x0000003400187812 */ /* 0x000fe400078efcff */
[----:B------:R-:W-:-:S02]  /*a630*/  LEA.HI.X.SX32 R19, R33, R16, 0x1, P6 ;  /* 0x0000001021137211 */ /* 0x000fc400030f0eff */
[----:B0-----:R-:W-:Y:S01]  /*a640*/  ISETP.LT.AND P5, PT, R24, UR4, !P0 ;  /* 0x0000000418007c0c */ /* 0x001fe2000c7a1270 */
[----:B------:R-:W0:Y:S01]  /*a650*/  LDCU UR4, c[0x0][0x39c] ;  /* 0x00007380ff0477ac */ /* 0x000e220008000800 */
[----:B------:R-:W-:Y:S02]  /*a660*/  IADD3 R24, P6, PT, R17, R2, RZ ;  /* 0x0000000211187210 */ /* 0x000fe40007fde0ff */
[----:B------:R-:W-:Y:S02]  /*a670*/  PRMT R33, R25, 0x7773, RZ ;  /* 0x0000777319217816 */ /* 0x000fe400000000ff */
[----:B--2---:R-:W-:Y:S02]  /*a680*/  LOP3.LUT R28, R0, 0x36, RZ, 0xfc, !PT ;  /* 0x00000036001c7812 */ /* 0x004fe400078efcff */
[----:B------:R-:W-:Y:S01]  /*a690*/  LEA.HI.X.SX32 R25, R17, R16, 0x1, P6 ;  /* 0x0000001011197211 */ /* 0x000fe200030f0eff */
[----:B------:R-:W-:Y:S01]  /*a6a0*/  IMAD R17, R3, 0x2, R17 ;  /* 0x0000000203117824 */ /* 0x000fe200078e0211 */
[----:B------:R2:W-:Y:S01]  /*a6b0*/  @P4 STG.E.U8 desc[UR16][R18.64], R33 ;  /* 0x0000002112004986 */ /* 0x0005e2000c101110 */
[----:B----4-:R-:W-:-:S02]  /*a6c0*/  PRMT R35, R26, 0x7770, RZ ;  /* 0x000077701a237816 */ /* 0x010fc400000000ff */
[----:B-1----:R-:W-:Y:S01]  /*a6d0*/  ISETP.LT.AND P4, PT, R28, UR5, !P0 ;  /* 0x000000051c007c0c */ /* 0x002fe2000c781270 */
[----:B------:R-:W1:Y:S01]  /*a6e0*/  LDCU UR5, c[0x0][0x39c] ;  /* 0x00007380ff0577ac */ /* 0x000e620008000800 */
[----:B------:R-:W-:Y:S01]  /*a6f0*/  IMAD R31, R3, 0x2, R17 ;  /* 0x00000002031f7824 */ /* 0x000fe200078e0211 */
[----:B------:R4:W-:Y:S01]  /*a700*/  @P2 STG.E.U8 desc[UR16][R24.64], R35 ;  /* 0x0000002318002986 */ /* 0x0009e2000c101110 */
[C---:B------:R-:W-:Y:S02]  /*a710*/  IADD3 R28, P2, PT, R17.reuse, R2, RZ ;  /* 0x00000002111c7210 */ /* 0x040fe40007f5e0ff */
[----:B------:R-:W-:Y:S02]  /*a720*/  LOP3.LUT R30, R0, 0x38, RZ, 0xfc, !PT ;  /* 0x00000038001e7812 */ /* 0x000fe400078efcff */
[----:B------:R-:W-:Y:S02]  /*a730*/  LEA.HI.X.SX32 R29, R17, R16, 0x1, P2 ;  /* 0x00000010111d7211 */ /* 0x000fe400010f0eff */
[----:B--2---:R-:W-:-:S02]  /*a740*/  IADD3 R18, P6, PT, R31, R2, RZ ;  /* 0x000000021f127210 */ /* 0x004fc40007fde0ff */
[C---:B------:R-:W-:Y:S02]  /*a750*/  PRMT R33, R26.reuse, 0x7771, RZ ;  /* 0x000077711a217816 */ /* 0x040fe400000000ff */
[----:B------:R-:W-:Y:S01]  /*a760*/  LEA.HI.X.SX32 R19, R31, R16, 0x1, P6 ;  /* 0x000000101f137211 */ /* 0x000fe200030f0eff */
[----:B------:R-:W-:Y:S01]  /*a770*/  IMAD R31, R3, 0x2, R31 ;  /* 0x00000002031f7824 */ /* 0x000fe200078e021f */
[----:B----4-:R-:W-:Y:S01]  /*a780*/  PRMT R35, R26, 0x7772, RZ ;  /* 0x000077721a237816 */ /* 0x010fe200000000ff */
[----:B------:R2:W-:Y:S01]  /*a790*/  @P3 STG.E.U8 desc[UR16][R28.64], R33 ;  /* 0x000000211c003986 */ /* 0x0005e2000c101110 */
[----:B------:R-:W-:Y:S02]  /*a7a0*/  LOP3.LUT R17, R0, 0x3a, RZ, 0xfc, !PT ;  /* 0x0000003a00117812 */ /* 0x000fe400078efcff */
[----:B0-----:R-:W-:Y:S01]  /*a7b0*/  ISETP.LT.AND P2, PT, R30, UR4, !P0 ;  /* 0x000000041e007c0c */ /* 0x001fe2000c741270 */
[----:B------:R-:W0:Y:S01]  /*a7c0*/  LDCU UR4, c[0x0][0x39c] ;  /* 0x00007380ff0477ac */ /* 0x000e220008000800 */
[----:B------:R-:W-:Y:S01]  /*a7d0*/  LOP3.LUT R25, R0, 0x3c, RZ, 0xfc, !PT ;  /* 0x0000003c00197812 */ /* 0x000fe200078efcff */
[----:B------:R4:W-:Y:S01]  /*a7e0*/  @P5 STG.E.U8 desc[UR16][R18.64], R35 ;  /* 0x0000002312005986 */ /* 0x0009e2000c101110 */
[----:B---3--:R-:W-:Y:S01]  /*a7f0*/  ISETP.LT.AND P3, PT, R17, UR6, !P0 ;  /* 0x0000000611007c0c */ /* 0x008fe2000c761270 */
[----:B------:R-:W-:Y:S01]  /*a800*/  IMAD R17, R3, 0x2, R31 ;  /* 0x0000000203117824 */ /* 0x000fe200078e021f */
[----:B------:R-:W-:Y:S01]  /*a810*/  IADD3 R24, P5, PT, R31, R2, RZ ;  /* 0x000000021f187210 */ /* 0x000fe20007fbe0ff */
[----:B------:R-:W3:Y:S01]  /*a820*/  LDCU UR6, c[0x0][0x39c] ;  /* 0x00007380ff0677ac */ /* 0x000ee20008000800 */
[----:B-1----:R-:W-:-:S02]  /*a830*/  ISETP.LT.AND P6, PT, R25, UR5, !P0 ;  /* 0x0000000519007c0c */ /* 0x002fc4000c7c1270 */
[----:B------:R-:W-:Y:S01]  /*a840*/  LEA.HI.X.SX32 R25, R31, R16, 0x1, P5 ;  /* 0x000000101f197211 */ /* 0x000fe200028f0eff */
[----:B------:R-:W1:Y:S01]  /*a850*/  LDCU UR5, c[0x0][0x39c] ;  /* 0x00007380ff0577ac */ /* 0x000e620008000800 */
[----:B--2---:R-:W-:Y:S02]  /*a860*/  IADD3 R28, P5, PT, R17, R2, RZ ;  /* 0x00000002111c7210 */ /* 0x004fe40007fbe0ff */
[----:B------:R-:W-:Y:S02]  /*a870*/  PRMT R33, R26, 0x7773, RZ ;  /* 0x000077731a217816 */ /* 0x000fe400000000ff */
[----:B------:R-:W-:Y:S02]  /*a880*/  PRMT R31, R27, 0x7770, RZ ;  /* 0x000077701b1f7816 */ /* 0x000fe400000000ff */
[----:B------:R-:W-:Y:S01]  /*a890*/  LEA.HI.X.SX32 R29, R17, R16, 0x1, P5 ;  /* 0x00000010111d7211 */ /* 0x000fe200028f0eff */
[----:B------:R-:W-:Y:S01]  /*a8a0*/  IMAD R17, R3, 0x2, R17 ;  /* 0x0000000203117824 */ /* 0x000fe200078e0211 */
[----:B------:R-:W-:Y:S01]  /*a8b0*/  LOP3.LUT R26, R0, 0x3e, RZ, 0xfc, !PT ;  /* 0x0000003e001a7812 */ /* 0x000fe200078efcff */
[----:B------:R2:W-:Y:S01]  /*a8c0*/  @P4 STG.E.U8 desc[UR16][R24.64], R33 ;  /* 0x0000002118004986 */ /* 0x0005e2000c101110 */
[----:B----4-:R-:W-:-:S02]  /*a8d0*/  PRMT R35, R27, 0x7771, RZ ;  /* 0x000077711b237816 */ /* 0x010fc400000000ff */
[----:B0-----:R-:W-:Y:S01]  /*a8e0*/  ISETP.LT.AND P4, PT, R26, UR4, !P0 ;  /* 0x000000041a007c0c */ /* 0x001fe2000c781270 */
[----:B------:R0:W-:Y:S01]  /*a8f0*/  @P2 STG.E.U8 desc[UR16][R28.64], R31 ;  /* 0x0000001f1c002986 */ /* 0x0001e2000c101110 */
[C---:B------:R-:W-:Y:S01]  /*a900*/  IADD3 R18, P2, PT, R17.reuse, R2, RZ ;  /* 0x0000000211127210 */ /* 0x040fe20007f5e0ff */
[----:B------:R-:W4:Y:S01]  /*a910*/  LDCU UR4, c[0x0][0x39c] ;  /* 0x00007380ff0477ac */ /* 0x000f220008000800 */
[----:B------:R-:W-:Y:S02]  /*a920*/  LOP3.LUT R26, R0, 0x42, RZ, 0xfc, !PT ;  /* 0x00000042001a7812 */ /* 0x000fe400078efcff */
[----:B------:R-:W-:Y:S01]  /*a930*/  LEA.HI.X.SX32 R19, R17, R16, 0x1, P2 ;  /* 0x0000001011137211 */ /* 0x000fe200010f0eff */
[----:B------:R-:W-:Y:S01]  /*a940*/  IMAD R17, R3, 0x2, R17 ;  /* 0x0000000203117824 */ /* 0x000fe200078e0211 */
[----:B-1----:R-:W-:Y:S01]  /*a950*/  ISETP.LT.AND P5, PT, R26, UR5, !P0 ;  /* 0x000000051a007c0c */ /* 0x002fe2000c7a1270 */
[----:B------:R-:W1:Y:S01]  /*a960*/  LDCU UR5, c[0x0][0x39c] ;  /* 0x00007380ff0577ac */ /* 0x000e620008000800 */
[----:B--2---:R-:W-:Y:S01]  /*a970*/  PRMT R33, R27, 0x7772, RZ ;  /* 0x000077721b217816 */ /* 0x004fe200000000ff */
[----:B------:R2:W-:Y:S01]  /*a980*/  @P3 STG.E.U8 desc[UR16][R18.64], R35 ;  /* 0x0000002312003986 */ /* 0x0005e2000c101110 */
[----:B------:R-:W-:Y:S01]  /*a990*/  IADD3 R24, P3, PT, R17, R2, RZ ;  /* 0x0000000211187210 */ /* 0x000fe20007f7e0ff */
[----:B0-----:R-:W-:Y:S01]  /*a9a0*/  IMAD R29, R3, 0x2, R17 ;  /* 0x00000002031d7824 */ /* 0x001fe200078e0211 */
[----:B------:R-:W-:-:S02]  /*a9b0*/  LOP3.LUT R28, R0, 0x44, RZ, 0xfc, !PT ;  /* 0x00000044001c7812 */ /* 0x000fc400078efcff */
[----:B------:R-:W-:Y:S01]  /*a9c0*/  LEA.HI.X.SX32 R25, R17, R16, 0x1, P3 ;  /* 0x0000001011197211 */ /* 0x000fe200018f0eff */
[----:B------:R-:W-:Y:S01]  /*a9d0*/  IMAD R17, R3, 0x2, R29 ;  /* 0x0000000203117824 */ /* 0x000fe200078e021d */
[----:B------:R-:W-:Y:S02]  /*a9e0*/  IADD3 R26, P3, PT, R29, R2, RZ ;  /* 0x000000021d1a7210 */ /* 0x000fe40007f7e0ff */
[----:B------:R-:W-:Y:S01]  /*a9f0*/  LOP3.LUT R30, R0, 0x40, RZ, 0xfc, !PT ;  /* 0x00000040001e7812 */ /* 0x000fe200078efcff */
[----:B------:R0:W-:Y:S01]  /*aa00*/  @P6 STG.E.U8 desc[UR16][R24.64], R33 ;  /* 0x0000002118006986 */ /* 0x0001e2000c101110 */
[----:B------:R-:W-:Y:S02]  /*aa10*/  PRMT R31, R27, 0x7773, RZ ;  /* 0x000077731b1f7816 */ /* 0x000fe400000000ff */
[----:B------:R-:W-:Y:S01]  /*aa20*/  LEA.HI.X.SX32 R27, R29, R16, 0x1, P3 ;  /* 0x000000101d1b7211 */ /* 0x000fe200018f0eff */
[----:B------:R-:W-:Y:S01]  /*aa30*/  IMAD R29, R3, 0x2, R17 ;  /* 0x00000002031d7824 */ /* 0x000fe200078e0211 */
[----:B----4-:R-:W-:Y:S01]  /*aa40*/  ISETP.LT.AND P3, PT, R28, UR4, !P0 ;  /* 0x000000041c007c0c */ /* 0x010fe2000c761270 */
[----:B------:R-:W4:Y:S01]  /*aa50*/  LDCU UR4, c[0x0][0x39c] ;  /* 0x00007380ff0477ac */ /* 0x000f220008000800 */
[----:B---3--:R-:W-:Y:S01]  /*aa60*/  ISETP.LT.AND P2, PT, R30, UR6, !P0 ;  /* 0x000000061e007c0c */ /* 0x008fe2000c741270 */
[----:B------:R3:W-:Y:S01]  /*aa70*/  @P4 STG.E.U8 desc[UR16][R26.64], R31 ;  /* 0x0000001f1a004986 */ /* 0x0007e2000c101110 */
[----:B--2---:R-:W-:Y:S01]  /*aa80*/  IADD3 R18, P6, PT, R17, R2, RZ ;  /* 0x0000000211127210 */ /* 0x004fe20007fde0ff */
[----:B------:R-:W2:Y:S01]  /*aa90*/  LDCU UR6, c[0x0][0x39c] ;  /* 0x00007380ff0677ac */ /* 0x000ea20008000800 */
[----:B------:R-:W-:-:S02]  /*aaa0*/  LOP3.LUT R28, R0, 0x46, RZ, 0xfc, !PT ;  /* 0x00000046001c7812 */ /* 0x000fc400078efcff */
[----:B------:R-:W-:Y:S02]  /*aab0*/  LEA.HI.X.SX32 R19, R17, R16, 0x1, P6 ;  /* 0x0000001011137211 */ /* 0x000fe400030f0eff */
[----:B-1----:R-:W-:Y:S01]  /*aac0*/  ISETP.LT.AND P4, PT, R28, UR5, !P0 ;  /* 0x000000051c007c0c */ /* 0x002fe2000c781270 */
[----:B------:R-:W1:Y:S01]  /*aad0*/  LDCU UR5, c[0x0][0x39c] ;  /* 0x00007380ff0577ac */ /* 0x000e620008000800 */
[C---:B0-----:R-:W-:Y:S02]  /*aae0*/  IADD3 R24, P6, PT, R29.reuse, R2, RZ ;  /* 0x000000021d187210 */ /* 0x041fe40007fde0ff */
[C---:B------:R-:W-:Y:S02]  /*aaf0*/  PRMT R17, R20.reuse, 0x7770, RZ ;  /* 0x0000777014117816 */ /* 0x040fe400000000ff */
[----:B------:R-:W-:Y:S01]  /*ab00*/  LEA.HI.X.SX32 R25, R29, R16, 0x1, P6 ;  /* 0x000000101d197211 */ /* 0x000fe200030f0eff */
[----:B------:R-:W-:Y:S01]  /*ab10*/  IMAD R29, R3, 0x2, R29 ;  /* 0x00000002031d7824 */ /* 0x000fe200078e021d */
[----:B---3--:R-:W-:Y:S01]  /*ab20*/  PRMT R31, R20, 0x7771, RZ ;  /* 0x00007771141f7816 */ /* 0x008fe200000000ff */
[----:B------:R0:W-:Y:S01]  /*ab30*/  @P2 STG.E.U8 desc[UR16][R18.64], R17 ;  /* 0x0000001112002986 */ /* 0x0001e2000c101110 */
[----:B------:R-:W-:-:S02]  /*ab40*/  LOP3.LUT R28, R0, 0x48, RZ, 0xfc, !PT ;  /* 0x00000048001c7812 */ /* 0x000fc400078efcff */
[----:B------:R-:W-:Y:S01]  /*ab50*/  PRMT R33, R20, 0x7772, RZ ;  /* 0x0000777214217816 */ /* 0x000fe200000000ff */
[----:B------:R3:W-:Y:S01]  /*ab60*/  @P5 STG.E.U8 desc[UR16][R24.64], R31 ;  /* 0x0000001f18005986 */ /* 0x0007e2000c101110 */
[----:B----4-:R-:W-:Y:S01]  /*ab70*/  ISETP.LT.AND P2, PT, R28, UR4, !P0 ;  /* 0x000000041c007c0c */ /* 0x010fe2000c741270 */
[----:B------:R-:W4:Y:S01]  /*ab80*/  LDCU UR4, c[0x0][0x39c] ;  /* 0x00007380ff0477ac */ /* 0x000f220008000800 */
[C---:B------:R-:W-:Y:S02]  /*ab90*/  IADD3 R26, P5, PT, R29.reuse, R2, RZ ;  /* 0x000000021d1a7210 */ /* 0x040fe40007fbe0ff */
[----:B------:R-:W-:Y:S02]  /*aba0*/  LOP3.LUT R28, R0, 0x4a, RZ, 0xfc, !PT ;  /* 0x0000004a001c7812 */ /* 0x000fe400078efcff */
[----:B------:R-:W-:Y:S01]  /*abb0*/  LEA.HI.X.SX32 R27, R29, R16, 0x1, P5 ;  /* 0x000000101d1b7211 */ /* 0x000fe200028f0eff */
[----:B0-----:R-:W-:Y:S01]  /*abc0*/  IMAD R17, R3, 0x2, R29 ;  /* 0x0000000203117824 */ /* 0x001fe200078e021d */
[----:B-1----:R-:W-:Y:S01]  /*abd0*/  ISETP.LT.AND P5, PT, R28, UR5, !P0 ;  /* 0x000000051c007c0c */ /* 0x002fe2000c7a1270 */
[----:B------:R-:W0:Y:S01]  /*abe0*/  LDCU UR5, c[0x0][0x39c] ;  /* 0x00007380ff0577ac */ /* 0x000e220008000800 */
[----:B------:R-:W-:Y:S01]  /*abf0*/  LOP3.LUT R28, R0, 0x4c, RZ, 0xfc, !PT ;  /* 0x0000004c001c7812 */ /* 0x000fe200078efcff */
[----:B------:R1:W-:Y:S01]  /*ac00*/  @P3 STG.E.U8 desc[UR16][R26.64], R33 ;  /* 0x000000211a003986 */ /* 0x0003e2000c101110 */
[----:B------:R-:W-:-:S02]  /*ac10*/  IADD3 R18, P6, PT, R17, R2, RZ ;  /* 0x0000000211127210 */ /* 0x000fc40007fde0ff */
[----:B---3--:R-:W-:Y:S02]  /*ac20*/  PRMT R31, R20, 0x7773, RZ ;  /* 0x00007773141f7816 */ /* 0x008fe400000000ff */
[----:B------:R-:W-:Y:S01]  /*ac30*/  LEA.HI.X.SX32 R19, R17, R16, 0x1, P6 ;  /* 0x0000001011137211 */ /* 0x000fe200030f0eff */
[C---:B------:R-:W-:Y:S01]  /*ac40*/  IMAD R17, R3.reuse, 0x2, R17 ;  /* 0x0000000203117824 */ /* 0x040fe200078e0211 */
[----:B--2---:R-:W-:Y:S01]  /*ac50*/  ISETP.LT.AND P3, PT, R28, UR6, !P0 ;  /* 0x000000061c007c0c */ /* 0x004fe2000c761270 */
[----:B------:R-:W2:Y:S01]  /*ac60*/  LDCU UR6, c[0x0][0x39c] ;  /* 0x00007380ff0677ac */ /* 0x000ea20008000800 */
[----:B------:R-:W-:Y:S01]  /*ac70*/  LOP3.LUT R20, R0, 0x4e, RZ, 0xfc, !PT ;  /* 0x0000004e00147812 */ /* 0x000fe200078efcff */
[----:B------:R-:W-:Y:S01]  /*ac80*/  IMAD R29, R3, 0x2, R17 ;  /* 0x00000002031d7824 */ /* 0x000fe200078e0211 */
[----:B------:R-:W-:Y:S01]  /*ac90*/  IADD3 R24, P6, PT, R17, R2, RZ ;  /* 0x0000000211187210 */ /* 0x000fe20007fde0ff */
[----:B------:R3:W-:Y:S01]  /*aca0*/  @P4 STG.E.U8 desc[UR16][R18.64], R31 ;  /* 0x0000001f12004986 */ /* 0x0007e2000c101110 */
[----:B------:R-:W-:-:S02]  /*acb0*/  PRMT R35, R21, 0x7770, RZ ;  /* 0x0000777015237816 */ /* 0x000fc400000000ff */
[----:B------:R-:W-:Y:S02]  /*acc0*/  LEA.HI.X.SX32 R25, R17, R16, 0x1, P6 ;  /* 0x0000001011197211 */ /* 0x000fe400030f0eff */
[C---:B-1----:R-:W-:Y:S02]  /*acd0*/  IADD3 R26, P6, PT, R29.reuse, R2, RZ ;  /* 0x000000021d1a7210 */ /* 0x042fe40007fde0ff */
[----:B----4-:R-:W-:Y:S01]  /*ace0*/  ISETP.LT.AND P4, PT, R20, UR4, !P0 ;  /* 0x0000000414007c0c */ /* 0x010fe2000c781270 */
[----:B------:R-:W1:Y:S01]  /*acf0*/  LDCU UR4, c[0x0][0x39c] ;  /* 0x00007380ff0477ac */ /* 0x000e620008000800 */
[----:B------:R-:W-:Y:S01]  /*ad00*/  LOP3.LUT R17, R0, 0x50, RZ, 0xfc, !PT ;  /* 0x0000005000117812 */ /* 0x000fe200078efcff */
[----:B------:R4:W-:Y:S01]  /*ad10*/  @P2 STG.E.U8 desc[UR16][R24.64], R35 ;  /* 0x0000002318002986 */ /* 0x0009e2000c101110 */
[----:B------:R-:W-:Y:S01]  /*ad20*/  LEA.HI.X.SX32 R27, R29, R16, 0x1, P6 ;  /* 0x000000101d1b7211 */ /* 0x000fe200030f0eff */
[----:B------:R-:W-:Y:S01]  /*ad30*/  IMAD R29, R3, 0x2, R29 ;  /* 0x00000002031d7824 */ /* 0x000fe200078e021d */
[----:B------:R-:W-:-:S02]  /*ad40*/  PRMT R33, R21, 0x7771, RZ ;  /* 0x0000777115217816 */ /* 0x000fc400000000ff */
[----:B0-----:R-:W-:Y:S01]  /*ad50*/  ISETP.LT.AND P2, PT, R17, UR5, !P0 ;  /* 0x0000000511007c0c */ /* 0x001fe2000c741270 */
[----:B------:R-:W0:Y:S01]  /*ad60*/  LDCU UR5, c[0x0][0x39c] ;  /* 0x00007380ff0577ac */ /* 0x000e220008000800 */
[----:B------:R-:W-:Y:S01]  /*ad70*/  IMAD R17, R3, 0x2, R29 ;  /* 0x0000000203117824 */ /* 0x000fe200078e021d */
[----:B------:R5:W-:Y:S01]  /*ad80*/  @P5 STG.E.U8 desc[UR16][R26.64], R33 ;  /* 0x000000211a005986 */ /* 0x000be2000c101110 */
[-C--:B---3--:R-:W-:Y:S02]  /*ad90*/  IADD3 R18, P5, PT, R29, R2.reuse, RZ ;  /* 0x000000021d127210 */ /* 0x088fe40007fbe0ff */
[----:B------:R-:W-:Y:S02]  /*ada0*/  LOP3.LUT R20, R0, 0x52, RZ, 0xfc, !PT ;  /* 0x0000005200147812 */ /* 0x000fe400078efcff */
[----:B----4-:R-:W-:Y:S02]  /*adb0*/  IADD3 R24, P6, PT, R17, R2, RZ ;  /* 0x0000000211187210 */ /* 0x010fe40007fde0ff */
[----:B------:R-:W-:-:S02]  /*adc0*/  LEA.HI.X.SX32 R19, R29, R16, 0x1, P5 ;  /* 0x000000101d137211 */ /* 0x000fc400028f0eff */
[----:B------:R-:W-:Y:S02]  /*add0*/  PRMT R31, R21, 0x7772, RZ ;  /* 0x00007772151f7816 */ /* 0x000fe400000000ff */
[----:B--2---:R-:W-:Y:S01]  /*ade0*/  ISETP.LT.AND P5, PT, R20, UR6, !P0 ;  /* 0x0000000614007c0c */ /* 0x004fe2000c7a1270 */
[----:B------:R-:W2:Y:S01]  /*adf0*/  LDCU UR6, c[0x0][0x39c] ;  /* 0x00007380ff0677ac */ /* 0x000ea20008000800 */
[----:B------:R-:W-:Y:S01]  /*ae00*/  LEA.HI.X.SX32 R25, R17, R16, 0x1, P6 ;  /* 0x0000001011197211 */ /* 0x000fe200030f0eff */
[----:B------:R-:W-:Y:S01]  /*ae10*/  IMAD R17, R3, 0x2, R17 ;  /* 0x0000000203117824 */ /* 0x000fe200078e0211 */
[----:B------:R-:W-:Y:S01]  /*ae20*/  LOP3.LUT R20, R0, 0x54, RZ, 0xfc, !PT ;  /* 0x0000005400147812 */ /* 0x000fe200078efcff */
[----:B------:R3:W-:Y:S01]  /*ae30*/  @P3 STG.E.U8 desc[UR16][R18.64], R31 ;  /* 0x0000001f12003986 */ /* 0x0007e2000c101110 */
[----:B------:R-:W-:Y:S01]  /*ae40*/  PRMT R29, R21, 0x7773, RZ ;  /* 0x00007773151d7816 */ /* 0x000fe200000000ff */
[----:B-----5:R-:W-:Y:S01]  /*ae50*/  IMAD R27, R3, 0x2, R17 ;  /* 0x00000002031b7824 */ /* 0x020fe200078e0211 */
[----:B-1----:R-:W-:Y:S01]  /*ae60*/  ISETP.LT.AND P3, PT, R20, UR4, !P0 ;  /* 0x0000000414007c0c */ /* 0x002fe2000c761270 */
[----:B------:R-:W1:Y:S01]  /*ae70*/  LDCU UR4, c[0x0][0x39c] ;  /* 0x00007380ff0477ac */ /* 0x000e620008000800 */
[----:B------:R-:W-:Y:S01]  /*ae80*/  LOP3.LUT R21, R0, 0x56, RZ, 0xfc, !PT ;  /* 0x0000005600157812 */ /* 0x000fe200078efcff */
[----:B------:R4:W-:Y:S01]  /*ae90*/  @P4 STG.E.U8 desc[UR16][R24.64], R29 ;  /* 0x0000001d18004986 */ /* 0x0009e2000c101110 */
[----:B------:R-:W-:-:S02]  /*aea0*/  IADD3 R20, P6, PT, R17, R2, RZ ;  /* 0x0000000211147210 */ /* 0x000fc40007fde0ff */
[----:B0-----:R-:W-:Y:S01]  /*aeb0*/  ISETP.LT.AND P4, PT, R21, UR5, !P0 ;  /* 0x0000000515007c0c */ /* 0x001fe2000c781270 */
[----:B------:R-:W0:Y:S01]  /*aec0*/  LDCU UR5, c[0x0][0x39c] ;  /* 0x00007380ff0577ac */ /* 0x000e220008000800 */
[----:B------:R-:W-:Y:S02]  /*aed0*/  LEA.HI.X.SX32 R21, R17, R16, 0x1, P6 ;  /* 0x0000001011157211 */ /* 0x000fe400030f0eff */
[C---:B---3--:R-:W-:Y:S02]  /*aee0*/  IADD3 R18, P6, PT, R27.reuse, R2, RZ ;  /* 0x000000021b127210 */ /* 0x048fe40007fde0ff */
[----:B------:R-:W-:Y:S02]  /*aef0*/  PRMT R31, R22, 0x7770, RZ ;  /* 0x00007770161f7816 */ /* 0x000fe400000000ff */
[----:B------:R-:W-:Y:S01]  /*af00*/  LEA.HI.X.SX32 R19, R27, R16, 0x1, P6 ;  /* 0x000000101b137211 */ /* 0x000fe200030f0eff */
[----:B------:R-:W-:Y:S01]  /*af10*/  IMAD R27, R3, 0x2, R27 ;  /* 0x00000002031b7824 */ /* 0x000fe200078e021b */
[----:B------:R-:W-:Y:S01]  /*af20*/  LOP3.LUT R26, R0, 0x58, RZ, 0xfc, !PT ;  /* 0x00000058001a7812 */ /* 0x000fe200078efcff */
[----:B------:R-:W-:Y:S01]  /*af30*/  @P2 STG.E.U8 desc[UR16][R20.64], R31 ;  /* 0x0000001f14002986 */ /* 0x000fe2000c101110 */
[----:B------:R-:W-:-:S02]  /*af40*/  PRMT R17, R22, 0x7771, RZ ;  /* 0x0000777116117816 */ /* 0x000fc400000000ff */
[C---:B------:R-:W-:Y:S02]  /*af50*/  IADD3 R28, P6, PT, R27.reuse, R2, RZ ;  /* 0x000000021b1c7210 */ /* 0x040fe40007fde0ff */
[----:B------:R-:W-:Y:S01]  /*af60*/  PRMT R35, R22, 0x7772, RZ ;  /* 0x0000777216237816 */ /* 0x000fe200000000ff */
[----:B------:R3:W-:Y:S01]  /*af70*/  @P5 STG.E.U8 desc[UR16][R18.64], R17 ;  /* 0x0000001112005986 */ /* 0x0007e2000c101110 */
[----:B----4-:R-:W-:Y:S01]  /*af80*/  LEA.HI.X.SX32 R29, R27, R16, 0x1, P6 ;  /* 0x000000101b1d7211 */ /* 0x010fe200030f0eff */
[----:B------:R-:W-:Y:S01]  /*af90*/  IMAD R27, R3, 0x2, R27 ;  /* 0x00000002031b7824 */ /* 0x000fe200078e021b */
[----:B-1----:R-:W-:Y:S01]  /*afa0*/  ISETP.LT.AND P2, PT, R26, UR4, !P0 ;  /* 0x000000041a007c0c */ /* 0x002fe2000c741270 */
[----:B------:R-:W1:Y:S01]  /*afb0*/  LDCU UR4, c[0x0][0x39c] ;  /* 0x00007380ff0477ac */ /* 0x000e620008000800 */
[----:B------:R-:W-:Y:S01]  /*afc0*/  LOP3.LUT R24, R0, 0x5a, RZ, 0xfc, !PT ;  /* 0x0000005a00187812 */ /* 0x000fe200078efcff */
[----:B------:R4:W-:Y:S01]  /*afd0*/  @P3 STG.E.U8 desc[UR16][R28.64], R35 ;  /* 0x000000231c003986 */ /* 0x0009e2000c101110 */
[----:B------:R-:W-:-:S02]  /*afe0*/  PRMT R33, R22, 0x7773, RZ ;  /* 0x0000777316217816 */ /* 0x000fc400000000ff */
[----:B--2---:R-:W-:Y:S01]  /*aff0*/  ISETP.LT.AND P5, PT, R24, UR6, !P0 ;  /* 0x0000000618007c0c */ /* 0x004fe2000c7a1270 */
[----:B------:R-:W2:Y:S01]  /*b000*/  LDCU UR6, c[0x0][0x39c] ;  /* 0x00007380ff0677ac */ /* 0x000ea20008000800 */
[----:B------:R-:W-:Y:S01]  /*b010*/  LOP3.LUT R24, R0, 0x5c, RZ, 0xfc, !PT ;  /* 0x0000005c00187812 */ /* 0x000fe200078efcff */
[----:B---3--:R-:W-:Y:S01]  /*b020*/  IMAD R17, R3, 0x2, R27 ;  /* 0x0000000203117824 */ /* 0x008fe200078e021b */
[C---:B------:R-:W-:Y:S02]  /*b030*/  IADD3 R18, P3, PT, R27.reuse, R2, RZ ;  /* 0x000000021b127210 */ /* 0x040fe40007f7e0ff */
[----:B0-----:R-:W-:Y:S01]  /*b040*/  ISETP.LT.AND P6, PT, R24, UR5, !P0 ;  /* 0x0000000518007c0c */ /* 0x001fe2000c7c1270 */
[----:B------:R-:W0:Y:S01]  /*b050*/  LDCU UR5, c[0x0][0x39c] ;  /* 0x00007380ff0577ac */ /* 0x000e220008000800 */
[----:B------:R-:W-:Y:S02]  /*b060*/  LEA.HI.X.SX32 R19, R27, R16, 0x1, P3 ;  /* 0x000000101b137211 */ /* 0x000fe400018f0eff */
[----:B------:R-:W-:Y:S01]  /*b070*/  IADD3 R20, P3, PT, R17, R2, RZ ;  /* 0x0000000211147210 */ /* 0x000fe20007f7e0ff */
[----:B------:R-:W3:Y:S01]  /*b080*/  LDS.128 R24, [R132] ;  /* 0x0000000084187984 */ /* 0x000ee20000000c00 */
[----:B------:R-:W-:-:S02]  /*b090*/  PRMT R31, R23, 0x7770, RZ ;  /* 0x00007770171f7816 */ /* 0x000fc400000000ff */
[----:B------:R-:W-:Y:S01]  /*b0a0*/  LEA.HI.X.SX32 R21, R17, R16, 0x1, P3 ;  /* 0x0000001011157211 */ /* 0x000fe200018f0eff */
[----:B------:R-:W-:Y:S01]  /*b0b0*/  IMAD R17, R3, 0x2, R17 ;  /* 0x0000000203117824 */ /* 0x000fe200078e0211 */
[----:B------:R-:W-:Y:S01]  /*b0c0*/  LOP3.LUT R30, R0, 0x5e, RZ, 0xfc, !PT ;  /* 0x0000005e001e7812 */ /* 0x000fe200078efcff */
[----:B------:R5:W-:Y:S01]  /*b0d0*/  @P4 STG.E.U8 desc[UR16][R18.64], R33 ;  /* 0x0000002112004986 */ /* 0x000be2000c101110 */
[----:B----4-:R-:W-:Y:S02]  /*b0e0*/  PRMT R35, R23, 0x7771, RZ ;  /* 0x0000777117237816 */ /* 0x010fe400000000ff */
[----:B-1----:R-:W-:Y:S01]  /*b0f0*/  ISETP.LT.AND P3, PT, R30, UR4, !P0 ;  /* 0x000000041e007c0c */ /* 0x002fe2000c761270 */
[----:B------:R1:W-:Y:S01]  /*b100*/  @P2 STG.E.U8 desc[UR16][R20.64], R31 ;  /* 0x0000001f14002986 */ /* 0x0003e2000c101110 */
[C---:B------:R-:W-:Y:S01]  /*b110*/  IADD3 R28, P2, PT, R17.reuse, R2, RZ ;  /* 0x00000002111c7210 */ /* 0x040fe20007f5e0ff */
[----:B------:R-:W4:Y:S01]  /*b120*/  LDCU UR4, c[0x0][0x39c] ;  /* 0x00007380ff0477ac */ /* 0x000f220008000800 */
[C---:B------:R-:W-:Y:S01]  /*b130*/  LOP3.LUT R30, R0.reuse, 0x60, RZ, 0xfc, !PT ;  /* 0x00000060001e7812 */ /* 0x040fe200078efcff */
[----:B------:R-:W3:Y:S01]  /*b140*/  LDS.128 R132, [R132+0x800] ;  /* 0x0008000084847984 */ /* 0x000ee20000000c00 */
[----:B------:R-:W-:Y:S01]  /*b150*/  LEA.HI.X.SX32 R29, R17, R16, 0x1, P2 ;  /* 0x00000010111d7211 */ /* 0x000fe200010f0eff */
[----:B------:R-:W-:Y:S01]  /*b160*/  IMAD R17, R3, 0x2, R17 ;  /* 0x0000000203117824 */ /* 0x000fe200078e0211 */
[----:B------:R-:W-:-:S02]  /*b170*/  LOP3.LUT R22, R0, 0x62, RZ, 0xfc, !PT ;  /* 0x0000006200167812 */ /* 0x000fc400078efcff */
[----:B0-----:R-:W-:Y:S01]  /*b180*/  ISETP.LT.AND P2, PT, R30, UR5, !P0 ;  /* 0x000000051e007c0c */ /* 0x001fe2000c741270 */
[----:B------:R0:W-:Y:S01]  /*b190*/  @P5 STG.E.U8 desc[UR16][R28.64], R35 ;  /* 0x000000231c005986 */ /* 0x0001e2000c101110 */
[----:B-----5:R-:W-:Y:S01]  /*b1a0*/  IADD3 R18, P5, PT, R17, R2, RZ ;  /* 0x0000000211127210 */ /* 0x020fe20007fbe0ff */
[----:B-1----:R-:W-:Y:S01]  /*b1b0*/  IMAD R21, R3, 0x2, R17 ;  /* 0x0000000203157824 */ /* 0x002fe200078e0211 */
[----:B------:R-:W1:Y:S01]  /*b1c0*/  LDCU UR5, c[0x0][0x39c] ;  /* 0x00007380ff0577ac */ /* 0x000e620008000800 */
[----:B--2---:R-:W-:Y:S02]  /*b1d0*/  ISETP.LT.AND P4, PT, R22, UR6, !P0 ;  /* 0x0000000616007c0c */ /* 0x004fe4000c781270 */
[----:B------:R-:W-:Y:S01]  /*b1e0*/  LEA.HI.X.SX32 R19, R17, R16, 0x1, P5 ;  /* 0x0000001011137211 */ /* 0x000fe200028f0eff */
[----:B------:R-:W-:Y:S01]  /*b1f0*/  IMAD R17, R3, 0x2, R21 ;  /* 0x0000000203117824 */ /* 0x000fe200078e0215 */
[----:B------:R-:W-:Y:S01]  /*b200*/  IADD3 R20, P5, PT, R21, R2, RZ ;  /* 0x0000000215147210 */ /* 0x000fe20007fbe0ff */
[----:B------:R-:W2:Y:S01]  /*b210*/  LDCU UR6, c[0x0][0x39c] ;  /* 0x00007380ff0677ac */ /* 0x000ea20008000800 */
[----:B------:R-:W-:-:S02]  /*b220*/  LOP3.LUT R22, R0, 0x64, RZ, 0xfc, !PT ;  /* 0x0000006400167812 */ /* 0x000fc400078efcff */
[----:B------:R-:W-:Y:S01]  /*b230*/  LEA.HI.X.SX32 R21, R21, R16, 0x1, P5 ;  /* 0x0000001015157211 */ /* 0x000fe200028f0eff */
[----:B0-----:R-:W-:Y:S01]  /*b240*/  IMAD R29, R3, 0x2, R17 ;  /* 0x00000002031d7824 */ /* 0x001fe200078e0211 */
[----:B----4-:R-:W-:Y:S01]  /*b250*/  ISETP.LT.AND P5, PT, R22, UR4, !P0 ;  /* 0x0000000416007c0c */ /* 0x010fe2000c7a1270 */
[----:B------:R-:W0:Y:S01]  /*b260*/  LDCU UR4, c[0x0][0x39c] ;  /* 0x00007380ff0477ac */ /* 0x000e220008000800 */
[C---:B------:R-:W-:Y:S02]  /*b270*/  PRMT R33, R23.reuse, 0x7772, RZ ;  /* 0x0000777217217816 */ /* 0x040fe400000000ff */
[----:B------:R-:W-:Y:S02]  /*b280*/  PRMT R31, R23, 0x7773, RZ ;  /* 0x00007773171f7816 */ /* 0x000fe400000000ff */
[----:B------:R-:W-:Y:S01]  /*b290*/  LOP3.LUT R28, R0, 0x66, RZ, 0xfc, !PT ;  /* 0x00000066001c7812 */ /* 0x000fe200078efcff */
[----:B------:R4:W-:Y:S01]  /*b2a0*/  @P6 STG.E.U8 desc[UR16][R18.64], R33 ;  /* 0x0000002112006986 */ /* 0x0009e2000c101110 */
[----:B------:R-:W-:-:S02]  /*b2b0*/  IADD3 R22, P6, PT, R17, R2, RZ ;  /* 0x0000000211167210 */ /* 0x000fc40007fde0ff */
[----:B---3--:R-:W-:Y:S01]  /*b2c0*/  PRMT R35, R24, 0x7770, RZ ;  /* 0x0000777018237816 */ /* 0x008fe200000000ff */
[----:B------:R3:W-:Y:S01]  /*b2d0*/  @P3 STG.E.U8 desc[UR16][R20.64], R31 ;  /* 0x0000001f14003986 */ /* 0x0007e2000c101110 */
[----:B-1----:R-:W-:Y:S01]  /*b2e0*/  ISETP.LT.AND P3, PT, R28, UR5, !P0 ;  /* 0x000000051c007c0c */ /* 0x002fe2000c761270 */
[----:B------:R-:W1:Y:S01]  /*b2f0*/  LDCU UR5, c[0x0][0x39c] ;  /* 0x00007380ff0577ac */ /* 0x000e620008000800 */
[----:B------:R-:W-:Y:S01]  /*b300*/  LEA.HI.X.SX32 R23, R17, R16, 0x1, P6 ;  /* 0x0000001011177211 */ /* 0x000fe200030f0eff */
[----:B------:R-:W-:Y:S01]  /*b310*/  IMAD R17, R3, 0x2, R29 ;  /* 0x0000000203117824 */ /* 0x000fe200078e021d */
[----:B------:R-:W-:Y:S02]  /*b320*/  LOP3.LUT R28, R0, 0x68, RZ, 0xfc, !PT ;  /* 0x00000068001c7812 */ /* 0x000fe400078efcff */
[----:B----4-:R-:W-:Y:S01]  /*b330*/  IADD3 R18, P6, PT, R29, R2, RZ ;  /* 0x000000021d127210 */ /* 0x010fe20007fde0ff */
[----:B------:R4:W-:Y:S01]  /*b340*/  @P2 STG.E.U8 desc[UR16][R22.64], R35 ;  /* 0x0000002316002986 */ /* 0x0009e2000c101110 */
[----:B------:R-:W-:-:S02]  /*b350*/  PRMT R33, R24, 0x7771, RZ ;  /* 0x0000777118217816 */ /* 0x000fc400000000ff */
[----:B------:R-:W-:Y:S01]  /*b360*/  LEA.HI.X.SX32 R19, R29, R16, 0x1, P6 ;  /* 0x000000101d137211 */ /* 0x000fe200030f0eff */
[----:B------:R-:W-:Y:S01]  /*b370*/  IMAD R29, R3, 0x2, R17 ;  /* 0x00000002031d7824 */ /* 0x000fe200078e0211 */
[----:B0-----:R-:W-:Y:S01]  /*b380*/  ISETP.LT.AND P2, PT, R28, UR4, !P0 ;  /* 0x000000041c007c0c */ /* 0x001fe2000c741270 */
[----:B------:R-:W0:Y:S01]  /*b390*/  LDCU UR4, c[0x0][0x39c] ;  /* 0x00007380ff0477ac */ /* 0x000e220008000800 */
[C---:B---3--:R-:W-:Y:S01]  /*b3a0*/  IADD3 R20, P6, PT, R17.reuse, R2, RZ ;  /* 0x0000000211147210 */ /* 0x048fe20007fde0ff */
[----:B------:R3:W-:Y:S01]  /*b3b0*/  @P4 STG.E.U8 desc[UR16][R18.64], R33 ;  /* 0x0000002112004986 */ /* 0x0007e2000c101110 */
[----:B------:R-:W-:Y:S02]  /*b3c0*/  LOP3.LUT R28, R0, 0x6a, RZ, 0xfc, !PT ;  /* 0x0000006a001c7812 */ /* 0x000fe400078efcff */
[----:B------:R-:W-:Y:S01]  /*b3d0*/  LEA.HI.X.SX32 R21, R17, R16, 0x1, P6 ;  /* 0x0000001011157211 */ /* 0x000fe200030f0eff */
[----:B------:R-:W-:Y:S01]  /*b3e0*/  IMAD R17, R3, 0x2, R29 ;  /* 0x0000000203117824 */ /* 0x000fe200078e021d */
[----:B------:R-:W-:-:S02]  /*b3f0*/  PRMT R31, R24, 0x7772, RZ ;  /* 0x00007772181f7816 */ /* 0x000fc400000000ff */
[----:B--2---:R-:W-:Y:S01]  /*b400*/  ISETP.LT.AND P4, PT, R28, UR6, !P0 ;  /* 0x000000061c007c0c */ /* 0x004fe2000c781270 */
[----:B------:R-:W2:Y:S01]  /*b410*/  LDCU UR6, c[0x0][0x39c] ;  /* 0x00007380ff0677ac */ /* 0x000ea20008000800 */
[----:B------:R-:W-:Y:S01]  /*b420*/  LOP3.LUT R28, R0, 0x6c, RZ, 0xfc, !PT ;  /* 0x0000006c001c7812 */ /* 0x000fe200078efcff */
[----:B------:R5:W-:Y:S01]  /*b430*/  @P5 STG.E.U8 desc[UR16][R20.64], R31 ;  /* 0x0000001f14005986 */ /* 0x000be2000c101110 */
[C---:B----4-:R-:W-:Y:S02]  /*b440*/  IADD3 R22, P6, PT, R29.reuse, R2, RZ ;  /* 0x000000021d167210 */ /* 0x050fe40007fde0ff */
[----:B-1----:R-:W-:Y:S01]  /*b450*/  ISETP.LT.AND P5, PT, R28, UR5, !P0 ;  /* 0x000000051c007c0c */ /* 0x002fe2000c7a1270 */
[----:B------:R-:W1:Y:S01]  /*b460*/  LDCU UR5, c[0x0][0x39c] ;  /* 0x00007380ff0577ac */ /* 0x000e620008000800 */
[----:B------:R-:W-:Y:S01]  /*b470*/  LEA.HI.X.SX32 R23, R29, R16, 0x1, P6 ;  /* 0x000000101d177211 */ /* 0x000fe200030f0eff */
[----:B------:R-:W-:Y:S01]  /*b480*/  IMAD R29, R3, 0x2, R17 ;  /* 0x00000002031d7824 */ /* 0x000fe200078e0211 */
[----:B---3--:R-:W-:-:S02]  /*b490*/  PRMT R33, R24, 0x7773, RZ ;  /* 0x0000777318217816 */ /* 0x008fc400000000ff */
[C---:B------:R-:W-:Y:S02]  /*b4a0*/  IADD3 R18, P6, PT, R17.reuse, R2, RZ ;  /* 0x0000000211127210 */ /* 0x040fe40007fde0ff */
[----:B------:R-:W-:Y:S01]  /*b4b0*/  LOP3.LUT R24, R0, 0x6e, RZ, 0xfc, !PT ;  /* 0x0000006e00187812 */ /* 0x000fe200078efcff */
[----:B------:R3:W-:Y:S01]  /*b4c0*/  @P3 STG.E.U8 desc[UR16][R22.64], R33 ;  /* 0x0000002116003986 */ /* 0x0007e2000c101110 */
[----:B------:R-:W-:Y:S01]  /*b4d0*/  LEA.HI.X.SX32 R19, R17, R16, 0x1, P6 ;  /* 0x0000001011137211 */ /* 0x000fe200030f0eff */
[----:B------:R-:W-:Y:S01]  /*b4e0*/  IMAD R17, R3, 0x2, R29 ;  /* 0x0000000203117824 */ /* 0x000fe200078e021d */
[----:B-----5:R-:W-:Y:S02]  /*b4f0*/  PRMT R31, R25, 0x7770, RZ ;  /* 0x00007770191f7816 */ /* 0x020fe400000000ff */
[----:B0-----:R-:W-:Y:S01]  /*b500*/  ISETP.LT.AND P3, PT, R24, UR4, !P0 ;  /* 0x0000000418007c0c */ /* 0x001fe2000c761270 */
[----:B------:R-:W0:Y:S01]  /*b510*/  LDCU UR4, c[0x0][0x39c] ;  /* 0x00007380ff0477ac */ /* 0x000e220008000800 */
[----:B------:R-:W-:Y:S01]  /*b520*/  IADD3 R20, P6, PT, R29, R2, RZ ;  /* 0x000000021d147210 */ /* 0x000fe20007fde0ff */
[----:B------:R4:W-:Y:S01]  /*b530*/  @P2 STG.E.U8 desc[UR16][R18.64], R31 ;  /* 0x0000001f12002986 */ /* 0x0009e2000c101110 */
[----:B------:R-:W-:-:S02]  /*b540*/  LOP3.LUT R24, R0, 0x70, RZ, 0xfc, !PT ;  /* 0x0000007000187812 */ /* 0x000fc400078efcff */
[----:B------:R-:W-:Y:S01]  /*b550*/  LEA.HI.X.SX32 R21, R29, R16, 0x1, P6 ;  /* 0x000000101d157211 */ /* 0x000fe200030f0eff */
[----:B------:R-:W-:Y:S01]  /*b560*/  IMAD R29, R3, 0x2, R17 ;  /* 0x00000002031d7824 */ /* 0x000fe200078e0211 */
[----:B-1----:R-:W-:Y:S01]  /*b570*/  ISETP.LT.AND P2, PT, R24, UR5, !P0 ;  /* 0x0000000518007c0c */ /* 0x002fe2000c741270 */
[----:B------:R-:W1:Y:S01]  /*b580*/  LDCU UR5, c[0x0][0x39c] ;  /* 0x00007380ff0577ac */ /* 0x000e620008000800 */
[----:B---3--:R-:W-:Y:S02]  /*b590*/  IADD3 R22, P6, PT, R17, R2, RZ ;  /* 0x0000000211167210 */ /* 0x008fe40007fde0ff */
[----:B------:R-:W-:Y:S02]  /*b5a0*/  PRMT R33, R25, 0x7771, RZ ;  /* 0x0000777119217816 */ /* 0x000fe400000000ff */
[----:B------:R-:W-:Y:S02]  /*b5b0*/  LOP3.LUT R24, R0, 0x72, RZ, 0xfc, !PT ;  /* 0x0000007200187812 */ /* 0x000fe400078efcff */
[----:B------:R-:W-:Y:S01]  /*b5c0*/  LEA.HI.X.SX32 R23, R17, R16, 0x1, P6 ;  /* 0x0000001011177211 */ /* 0x000fe200030f0eff */
[----:B------:R-:W-:Y:S01]  /*b5d0*/  IMAD R17, R3, 0x2, R29 ;  /* 0x0000000203117824 */ /* 0x000fe200078e021d */
[----:B----4-:R-:W-:Y:S01]  /*b5e0*/  IADD3 R18, P6, PT, R29, R2, RZ ;  /* 0x000000021d127210 */ /* 0x010fe20007fde0ff */
[----:B------:R3:W-:Y:S01]  /*b5f0*/  @P4 STG.E.U8 desc[UR16][R20.64], R33 ;  /* 0x0000002114004986 */ /* 0x0007e2000c101110 */
[----:B------:R-:W-:-:S02]  /*b600*/  PRMT R31, R25, 0x7772, RZ ;  /* 0x00007772191f7816 */ /* 0x000fc400000000ff */
[----:B--2---:R-:W-:Y:S01]  /*b610*/  ISETP.LT.AND P4, PT, R24, UR6, !P0 ;  /* 0x0000000618007c0c */ /* 0x004fe2000c781270 */
[----:B------:R-:W2:Y:S01]  /*b620*/  LDCU UR6, c[0x0][0x39c] ;  /* 0x00007380ff0677ac */ /* 0x000ea20008000800 */
[----:B------:R-:W-:Y:S01]  /*b630*/  LOP3.LUT R24, R0, 0x74, RZ, 0xfc, !PT ;  /* 0x0000007400187812 */ /* 0x000fe200078efcff */
[----:B------:R4:W-:Y:S01]  /*b640*/  @P5 STG.E.U8 desc[UR16][R22.64], R31 ;  /* 0x0000001f16005986 */ /* 0x0009e2000c101110 */
[----:B------:R-:W-:Y:S02]  /*b650*/  LEA.HI.X.SX32 R19, R29, R16, 0x1, P6 ;  /* 0x000000101d137211 */ /* 0x000fe400030f0eff */
[----:B------:R-:W-:Y:S02]  /*b660*/  PRMT R25, R25, 0x7773, RZ ;  /* 0x0000777319197816 */ /* 0x000fe400000000ff */
[----:B0-----:R-:W-:Y:S01]  /*b670*/  ISETP.LT.AND P5, PT, R24, UR4, !P0 ;  /* 0x0000000418007c0c */ /* 0x001fe2000c7a1270 */
[----:B------:R-:W0:Y:S01]  /*b680*/  LDCU UR4, c[0x0][0x39c] ;  /* 0x00007380ff0477ac */ /* 0x000e220008000800 */
[----:B---3--:R-:W-:Y:S01]  /*b690*/  IADD3 R20, P6, PT, R17, R2, RZ ;  /* 0x0000000211147210 */ /* 0x008fe20007fde0ff */
[----:B------:R3:W-:Y:S01]  /*b6a0*/  @P3 STG.E.U8 desc[UR16][R18.64], R25 ;  /* 0x0000001912003986 */ /* 0x0007e2000c101110 */
[----:B------:R-:W-:-:S02]  /*b6b0*/  LOP3.LUT R24, R0, 0x76, RZ, 0xfc, !PT ;  /* 0x0000007600187812 */ /* 0x000fc400078efcff */
[----:B------:R-:W-:Y:S01]  /*b6c0*/  LEA.HI.X.SX32 R21, R17, R16, 0x1, P6 ;  /* 0x0000001011157211 */ /* 0x000fe200030f0eff */
[----:B------:R-:W-:Y:S01]  /*b6d0*/  IMAD R17, R3, 0x2, R17 ;  /* 0x0000000203117824 */ /* 0x000fe200078e0211 */
[----:B------:R-:W-:Y:S02]  /*b6e0*/  PRMT R29, R26, 0x7770, RZ ;  /* 0x000077701a1d7816 */ /* 0x000fe400000000ff */
[----:B-1----:R-:W-:Y:S01]  /*b6f0*/  ISETP.LT.AND P3, PT, R24, UR5, !P0 ;  /* 0x0000000518007c0c */ /* 0x002fe2000c761270 */
[----:B------:R-:W1:Y:S01]  /*b700*/  LDCU UR5, c[0x0][0x39c] ;  /* 0x00007380ff0577ac */ /* 0x000e620008000800 */
[----:B------:R-:W-:Y:S01]  /*b710*/  LOP3.LUT R24, R0, 0x78, RZ, 0xfc, !PT ;  /* 0x0000007800187812 */ /* 0x000fe200078efcff */
[----:B------:R5:W-:Y:S01]  /*b720*/  @P2 STG.E.U8 desc[UR16][R20.64], R29 ;  /* 0x0000001d14002986 */ /* 0x000be2000c101110 */
[----:B----4-:R-:W-:Y:S01]  /*b730*/  IADD3 R22, P2, PT, R17, R2, RZ ;  /* 0x0000000211167210 */ /* 0x010fe20007f5e0ff */
[----:B---3--:R-:W-:Y:S01]  /*b740*/  IMAD R25, R3, 0x2, R17 ;  /* 0x0000000203197824 */ /* 0x008fe200078e0211 */
[----:B------:R-:W-:-:S02]  /*b750*/  PRMT R31, R26, 0x7771, RZ ;  /* 0x000077711a1f7816 */ /* 0x000fc400000000ff */
[----:B------:R-:W-:Y:S02]  /*b760*/  LEA.HI.X.SX32 R23, R17, R16, 0x1, P2 ;  /* 0x0000001011177211 */ /* 0x000fe400010f0eff */
        /* <DEDUP_REMOVED lines=8> */
[----:B--2---:R-:W-:Y:S01]  /*b7f0*/  ISETP.LT.AND P4, PT, R17, UR6, !P0 ;  /* 0x0000000611007c0c */ /* 0x004fe2000c781270 */
[----:B------:R2:W-:Y:S01]  /*b800*/  @P5 STG.E.U8 desc[UR16][R18.64], R29 ;  /* 0x0000001d12005986 */ /* 0x0005e2000c101110 */
[----:B------:R-:W-:Y:S01]  /*b810*/  LOP3.LUT R21, R0, 0x7c, RZ, 0xfc, !PT ;  /* 0x0000007c00157812 */ /* 0x000fe200078efcff */
[----:B------:R-:W-:Y:S01]  /*b820*/  IMAD R17, R3, 0x2, R25 ;  /* 0x0000000203117824 */ /* 0x000fe200078e0219 */
[----:B------:R-:W-:Y:S01]  /*b830*/  IADD3 R20, P5, PT, R25, R2, RZ ;  /* 0x0000000219147210 */ /* 0x000fe20007fbe0ff */
[----:B------:R-:W4:Y:S01]  /*b840*/  LDCU UR6, c[0x0][0x39c] ;  /* 0x00007380ff0677ac */ /* 0x000f220008000800 */
[----:B-1----:R-:W-:-:S02]  /*b850*/  ISETP.LT.AND P6, PT, R21, UR5, !P0 ;  /* 0x0000000515007c0c */ /* 0x002fc4000c7c1270 */
[----:B------:R-:W-:Y:S01]  /*b860*/  LEA.HI.X.SX32 R21, R25, R16, 0x1, P5 ;  /* 0x0000001019157211 */ /* 0x000fe200028f0eff */
[----:B------:R-:W1:Y:S01]  /*b870*/  LDCU UR5, c[0x0][0x39c] ;  /* 0x00007380ff0577ac */ /* 0x000e620008000800 */
[----:B---3--:R-:W-:Y:S02]  /*b880*/  IADD3 R22, P5, PT, R17, R2, RZ ;  /* 0x0000000211167210 */ /* 0x008fe40007fbe0ff */
[----:B------:R-:W-:Y:S02]  /*b890*/  PRMT R31, R26, 0x7773, RZ ;  /* 0x000077731a1f7816 */ /* 0x000fe400000000ff */
[----:B--2---:R-:W-:Y:S02]  /*b8a0*/  PRMT R29, R27, 0x7770, RZ ;  /* 0x000077701b1d7816 */ /* 0x004fe400000000ff */
[----:B------:R-:W-:Y:S01]  /*b8b0*/  LEA.HI.X.SX32 R23, R17, R16, 0x1, P5 ;  /* 0x0000001011177211 */ /* 0x000fe200028f0eff */
[----:B------:R-:W-:Y:S01]  /*b8c0*/  IMAD R17, R3, 0x2, R17 ;  /* 0x0000000203117824 */ /* 0x000fe200078e0211 */
[----:B------:R-:W-:Y:S01]  /*b8d0*/  LOP3.LUT R24, R0, 0x7e, RZ, 0xfc, !PT ;  /* 0x0000007e00187812 */ /* 0x000fe200078efcff */
[----:B------:R2:W-:Y:S01]  /*b8e0*/  @P3 STG.E.U8 desc[UR16][R20.64], R31 ;  /* 0x0000001f14003986 */ /* 0x0005e2000c101110 */
[----:B------:R-:W-:-:S02]  /*b8f0*/  PRMT R25, R27, 0x7771, RZ ;  /* 0x000077711b197816 */ /* 0x000fc400000000ff */
[----:B0-----:R-:W-:Y:S01]  /*b900*/  ISETP.LT.AND P3, PT, R24, UR4, !P0 ;  /* 0x0000000418007c0c */ /* 0x001fe2000c761270 */
[----:B------:R0:W-:Y:S01]  /*b910*/  @P2 STG.E.U8 desc[UR16][R22.64], R29 ;  /* 0x0000001d16002986 */ /* 0x0001e2000c101110 */
[C---:B------:R-:W-:Y:S01]  /*b920*/  IADD3 R18, P2, PT, R17.reuse, R2, RZ ;  /* 0x0000000211127210 */ /* 0x040fe20007f5e0ff */
[----:B------:R-:W3:Y:S01]  /*b930*/  LDCU UR4, c[0x0][0x39c] ;  /* 0x00007380ff0477ac */ /* 0x000ee20008000800 */
[----:B------:R-:W-:Y:S02]  /*b940*/  LOP3.LUT R24, R0, 0x82, RZ, 0xfc, !PT ;  /* 0x0000008200187812 */ /* 0x000fe400078efcff */
[----:B------:R-:W-:Y:S01]  /*b950*/  LEA.HI.X.SX32 R19, R17, R16, 0x1, P2 ;  /* 0x0000001011137211 */ /* 0x000fe200010f0eff */
[----:B------:R-:W-:Y:S01]  /*b960*/  IMAD R17, R3, 0x2, R17 ;  /* 0x0000000203117824 */ /* 0x000fe200078e0211 */
[----:B-1----:R-:W-:Y:S01]  /*b970*/  ISETP.LT.AND P5, PT, R24, UR5, !P0 ;  /* 0x0000000518007c0c */ /* 0x002fe2000c7a1270 */
[----:B------:R-:W1:Y:S01]  /*b980*/  LDCU UR5, c[0x0][0x39c] ;  /* 0x00007380ff0577ac */ /* 0x000e620008000800 */
[C---:B------:R-:W-:Y:S01]  /*b990*/  LOP3.LUT R24, R0.reuse, 0x84, RZ, 0xfc, !PT ;  /* 0x0000008400187812 */ /* 0x040fe200078efcff */
[----:B------:R5:W-:Y:S01]  /*b9a0*/  @P4 STG.E.U8 desc[UR16][R18.64], R25 ;  /* 0x0000001912004986 */ /* 0x000be2000c101110 */
[----:B--2---:R-:W-:Y:S01]  /*b9b0*/  IADD3 R20, P4, PT, R17, R2, RZ ;  /* 0x0000000211147210 */ /* 0x004fe20007f9e0ff */
[----:B0-----:R-:W-:Y:S01]  /*b9c0*/  IMAD R23, R3, 0x2, R17 ;  /* 0x0000000203177824 */ /* 0x001fe200078e0211 */
[----:B------:R-:W-:-:S02]  /*b9d0*/  LOP3.LUT R26, R0, 0x80, RZ, 0xfc, !PT ;  /* 0x00000080001a7812 */ /* 0x000fc400078efcff */
[----:B------:R-:W-:Y:S01]  /*b9e0*/  LEA.HI.X.SX32 R21, R17, R16, 0x1, P4 ;  /* 0x0000001011157211 */ /* 0x000fe200020f0eff */
[----:B------:R-:W-:Y:S01]  /*b9f0*/  IMAD R17, R3, 0x2, R23 ;  /* 0x0000000203117824 */ /* 0x000fe200078e0217 */
[----:B------:R-:W-:Y:S02]  /*ba00*/  IADD3 R22, P4, PT, R23, R2, RZ ;  /* 0x0000000217167210 */ /* 0x000fe40007f9e0ff */
[----:B------:R-:W-:Y:S02]  /*ba10*/  PRMT R31, R27, 0x7772, RZ ;  /* 0x000077721b1f7816 */ /* 0x000fe400000000ff */
[----:B------:R-:W-:Y:S01]  /*ba20*/  LEA.HI.X.SX32 R23, R23, R16, 0x1, P4 ;  /* 0x0000001017177211 */ /* 0x000fe200020f0eff */
[----:B-----5:R-:W-:Y:S01]  /*ba30*/  IMAD R25, R3, 0x2, R17 ;  /* 0x0000000203197824 */ /* 0x020fe200078e0211 */
[----:B---3--:R-:W-:Y:S01]  /*ba40*/  ISETP.LT.AND P4, PT, R24, UR4, !P0 ;  /* 0x0000000418007c0c */ /* 0x008fe2000c781270 */
[----:B------:R-:W0:Y:S01]  /*ba50*/  LDCU UR4, c[0x0][0x39c] ;  /* 0x00007380ff0477ac */ /* 0x000e220008000800 */
[----:B------:R-:W-:Y:S01]  /*ba60*/  PRMT R29, R27, 0x7773, RZ ;  /* 0x000077731b1d7816 */ /* 0x000fe200000000ff */
[----:B------:R2:W-:Y:S01]  /*ba70*/  @P6 STG.E.U8 desc[UR16][R20.64], R31 ;  /* 0x0000001f14006986 */ /* 0x0005e2000c101110 */
[----:B----4-:R-:W-:Y:S01]  /*ba80*/  ISETP.LT.AND P2, PT, R26, UR6, !P0 ;  /* 0x000000061a007c0c */ /* 0x010fe2000c741270 */
[----:B------:R-:W3:Y:S01]  /*ba90*/  LDCU UR6, c[0x0][0x39c] ;  /* 0x00007380ff0677ac */ /* 0x000ee20008000800 */
[----:B------:R-:W-:Y:S01]  /*baa0*/  LOP3.LUT R24, R0, 0x86, RZ, 0xfc, !PT ;  /* 0x0000008600187812 */ /* 0x000fe200078efcff */
[----:B------:R4:W-:Y:S01]  /*bab0*/  @P3 STG.E.U8 desc[UR16][R22.64], R29 ;  /* 0x0000001d16003986 */ /* 0x0009e2000c101110 */
[----:B------:R-:W-:-:S02]  /*bac0*/  IADD3 R18, P6, PT, R17, R2, RZ ;  /* 0x0000000211127210 */ /* 0x000fc40007fde0ff */
[----:B-1----:R-:W-:Y:S01]  /*bad0*/  ISETP.LT.AND P3, PT, R24, UR5, !P0 ;  /* 0x0000000518007c0c */ /* 0x002fe2000c761270 */
[----:B------:R-:W1:Y:S01]  /*bae0*/  LDCU UR5, c[0x0][0x39c] ;  /* 0x00007380ff0577ac */ /* 0x000e620008000800 */
[----:B------:R-:W-:Y:S01]  /*baf0*/  LEA.HI.X.SX32 R19, R17, R16, 0x1, P6 ;  /* 0x0000001011137211 */ /* 0x000fe200030f0eff */
[----:B------:R-:W-:Y:S01]  /*bb00*/  IMAD R17, R3, 0x2, R25 ;  /* 0x0000000203117824 */ /* 0x000fe200078e0219 */
[----:B------:R-:W-:Y:S02]  /*bb10*/  PRMT R27, R4, 0x7770, RZ ;  /* 0x00007770041b7816 */ /* 0x000fe400000000ff */
[C---:B--2---:R-:W-:Y:S02]  /*bb20*/  IADD3 R20, P6, PT, R25.reuse, R2, RZ ;  /* 0x0000000219147210 */ /* 0x044fe40007fde0ff */
[----:B------:R-:W-:Y:S01]  /*bb30*/  LOP3.LUT R24, R0, 0x88, RZ, 0xfc, !PT ;  /* 0x0000008800187812 */ /* 0x000fe200078efcff */
[----:B------:R2:W-:Y:S01]  /*bb40*/  @P2 STG.E.U8 desc[UR16][R18.64], R27 ;  /* 0x0000001b12002986 */ /* 0x0005e2000c101110 */
[----:B------:R-:W-:Y:S01]  /*bb50*/  LEA.HI.X.SX32 R21, R25, R16, 0x1, P6 ;  /* 0x0000001019157211 */ /* 0x000fe200030f0eff */
[----:B------:R-:W-:Y:S01]  /*bb60*/  IMAD R25, R3, 0x2, R17 ;  /* 0x0000000203197824 */ /* 0x000fe200078e0211 */
[----:B----4-:R-:W-:-:S02]  /*bb70*/  PRMT R29, R4, 0x7771, RZ ;  /* 0x00007771041d7816 */ /* 0x010fc400000000ff */
[----:B0-----:R-:W-:Y:S01]  /*bb80*/  ISETP.LT.AND P2, PT, R24, UR4, !P0 ;  /* 0x0000000418007c0c */ /* 0x001fe2000c741270 */
[----:B------:R-:W0:Y:S01]  /*bb90*/  LDCU UR4, c[0x0][0x39c] ;  /* 0x00007380ff0477ac */ /* 0x000e220008000800 */
[C---:B------:R-:W-:Y:S01]  /*bba0*/  IADD3 R22, P6, PT, R17.reuse, R2, RZ ;  /* 0x0000000211167210 */ /* 0x040fe20007fde0ff */
[----:B------:R4:W-:Y:S01]  /*bbb0*/  @P5 STG.E.U8 desc[UR16][R20.64], R29 ;  /* 0x0000001d14005986 */ /* 0x0009e2000c101110 */
[----:B------:R-:W-:Y:S02]  /*bbc0*/  LOP3.LUT R24, R0, 0x8a, RZ, 0xfc, !PT ;  /* 0x0000008a00187812 */ /* 0x000fe400078efcff */
[----:B------:R-:W-:Y:S01]  /*bbd0*/  LEA.HI.X.SX32 R23, R17, R16, 0x1, P6 ;  /* 0x0000001011177211 */ /* 0x000fe200030f0eff */
[----:B------:R-:W-:Y:S01]  /*bbe0*/  IMAD R17, R3, 0x2, R25 ;  /* 0x0000000203117824 */ /* 0x000fe200078e0219 */
[----:B--2---:R-:W-:Y:S02]  /*bbf0*/  PRMT R27, R4, 0x7772, RZ ;  /* 0x00007772041b7816 */ /* 0x004fe400000000ff */
[----:B---3--:R-:W-:Y:S01]  /*bc00*/  ISETP.LT.AND P5, PT, R24, UR6, !P0 ;  /* 0x0000000618007c0c */ /* 0x008fe2000c7a1270 */
[----:B------:R-:W2:Y:S01]  /*bc10*/  LDCU UR6, c[0x0][0x39c] ;  /* 0x00007380ff0677ac */ /* 0x000ea20008000800 */
[----:B------:R-:W-:Y:S01]  /*bc20*/  LOP3.LUT R24, R0, 0x8c, RZ, 0xfc, !PT ;  /* 0x0000008c00187812 */ /* 0x000fe200078efcff */
[----:B------:R3:W-:Y:S01]  /*bc30*/  @P4 STG.E.U8 desc[UR16][R22.64], R27 ;  /* 0x0000001b16004986 */ /* 0x0007e2000c101110 */
[----:B------:R-:W-:-:S02]  /*bc40*/  IADD3 R18, P6, PT, R25, R2, RZ ;  /* 0x0000000219127210 */ /* 0x000fc40007fde0ff */
[----:B-1----:R-:W-:Y:S01]  /*bc50*/  ISETP.LT.AND P4, PT, R24, UR5, !P0 ;  /* 0x0000000518007c0c */ /* 0x002fe2000c781270 */
[----:B------:R-:W1:Y:S01]  /*bc60*/  LDCU UR5, c[0x0][0x39c] ;  /* 0x00007380ff0577ac */ /* 0x000e620008000800 */
[----:B------:R-:W-:Y:S01]  /*bc70*/  LEA.HI.X.SX32 R19, R25, R16, 0x1, P6 ;  /* 0x0000001019137211 */ /* 0x000fe200030f0eff */
[----:B------:R-:W-:Y:S01]  /*bc80*/  IMAD R25, R3, 0x2, R17 ;  /* 0x0000000203197824 */ /* 0x000fe200078e0211 */
[----:B----4-:R-:W-:Y:S02]  /*bc90*/  PRMT R29, R4, 0x7773, RZ ;  /* 0x00007773041d7816 */ /* 0x010fe400000000ff */
[----:B------:R-:W-:Y:S02]  /*bca0*/  LOP3.LUT R4, R0, 0x8e, RZ, 0xfc, !PT ;  /* 0x0000008e00047812 */ /* 0x000fe400078efcff */
[C---:B------:R-:W-:Y:S01]  /*bcb0*/  IADD3 R20, P6, PT, R17.reuse, R2, RZ ;  /* 0x0000000211147210 */ /* 0x040fe20007fde0ff */
[----:B------:R4:W-:Y:S01]  /*bcc0*/  @P3 STG.E.U8 desc[UR16][R18.64], R29 ;  /* 0x0000001d12003986 */ /* 0x0009e2000c101110 */
[----:B0-----:R-:W-:Y:S01]  /*bcd0*/  ISETP.LT.AND P3, PT, R4, UR4, !P0 ;  /* 0x0000000404007c0c */ /* 0x001fe2000c761270 */
[----:B------:R-:W0:Y:S01]  /*bce0*/  LDCU UR4, c[0x0][0x39c] ;  /* 0x00007380ff0477ac */ /* 0x000e220008000800 */
        /* <DEDUP_REMOVED lines=8> */
[----:B----4-:R-:W-:Y:S02]  /*bd70*/  PRMT R29, R5, 0x7771, RZ ;  /* 0x00007771051d7816 */ /* 0x010fe400000000ff */
[----:B-1----:R-:W-:Y:S01]  /*bd80*/  ISETP.LT.AND P2, PT, R4, UR5, !P0 ;  /* 0x0000000504007c0c */ /* 0x002fe2000c741270 */
[----:B------:R-:W1:Y:S01]  /*bd90*/  LDCU UR5, c[0x0][0x39c] ;  /* 0x00007380ff0577ac */ /* 0x000e620008000800 */
[----:B------:R-:W-:Y:S01]  /*bda0*/  IADD3 R18, P6, PT, R17, R2, RZ ;  /* 0x0000000211127210 */ /* 0x000fe20007fde0ff */
[----:B------:R4:W-:Y:S01]  /*bdb0*/  @P5 STG.E.U8 desc[UR16][R22.64], R29 ;  /* 0x0000001d16005986 */ /* 0x0009e2000c101110 */
[----:B------:R-:W-:-:S02]  /*bdc0*/  LOP3.LUT R4, R0, 0x92, RZ, 0xfc, !PT ;  /* 0x0000009200047812 */ /* 0x000fc400078efcff */
[----:B------:R-:W-:Y:S01]  /*bdd0*/  LEA.HI.X.SX32 R19, R17, R16, 0x1, P6 ;  /* 0x0000001011137211 */ /* 0x000fe200030f0eff */
[----:B------:R-:W-:Y:S01]  /*bde0*/  IMAD R17, R3, 0x2, R25 ;  /* 0x0000000203117824 */ /* 0x000fe200078e0219 */
[----:B---3--:R-:W-:Y:S02]  /*bdf0*/  PRMT R27, R5, 0x7772, RZ ;  /* 0x00007772051b7816 */ /* 0x008fe400000000ff */
[----:B--2---:R-:W-:Y:S01]  /*be00*/  ISETP.LT.AND P5, PT, R4, UR6, !P0 ;  /* 0x0000000604007c0c */ /* 0x004fe2000c7a1270 */
[----:B------:R-:W2:Y:S01]  /*be10*/  LDCU UR6, c[0x0][0x39c] ;  /* 0x00007380ff0677ac */ /* 0x000ea20008000800 */
[C---:B------:R-:W-:Y:S01]  /*be20*/  IADD3 R20, P6, PT, R25.reuse, R2, RZ ;  /* 0x0000000219147210 */ /* 0x040fe20007fde0ff */
[----:B------:R3:W-:Y:S01]  /*be30*/  @P4 STG.E.U8 desc[UR16][R18.64], R27 ;  /* 0x0000001b12004986 */ /* 0x0007e2000c101110 */
[----:B------:R-:W-:Y:S02]  /*be40*/  LOP3.LUT R4, R0, 0x94, RZ, 0xfc, !PT ;  /* 0x0000009400047812 */ /* 0x000fe400078efcff */
[----:B------:R-:W-:-:S02]  /*be50*/  LEA.HI.X.SX32 R21, R25, R16, 0x1, P6 ;  /* 0x0000001019157211 */ /* 0x000fc400030f0eff */
[----:B0-----:R-:W-:Y:S01]  /*be60*/  ISETP.LT.AND P4, PT, R4, UR4, !P0 ;  /* 0x0000000404007c0c */ /* 0x001fe2000c781270 */
[----:B------:R-:W0:Y:S01]  /*be70*/  LDCU UR4, c[0x0][0x39c] ;  /* 0x00007380ff0477ac */ /* 0x000e220008000800 */
[----:B------:R-:W-:Y:S02]  /*be80*/  IADD3 R4, P6, PT, R17, R2, RZ ;  /* 0x0000000211047210 */ /* 0x000fe40007fde0ff */
[----:B----4-:R-:W-:Y:S02]  /*be90*/  PRMT R23, R5, 0x7773, RZ ;  /* 0x0000777305177816 */ /* 0x010fe400000000ff */
[----:B------:R-:W-:Y:S02]  /*bea0*/  LOP3.LUT R22, R0, 0x96, RZ, 0xfc, !PT ;  /* 0x0000009600167812 */ /* 0x000fe400078efcff */
[----:B------:R-:W-:Y:S01]  /*beb0*/  LEA.HI.X.SX32 R5, R17, R16, 0x1, P6 ;  /* 0x0000001011057211 */ /* 0x000fe200030f0eff */
[----:B------:R-:W-:Y:S01]  /*bec0*/  IMAD R17, R3, 0x2, R17 ;  /* 0x0000000203117824 */ /* 0x000fe200078e0211 */
[----:B------:R4:W-:Y:S01]  /*bed0*/  @P3 STG.E.U8 desc[UR16][R20.64], R23 ;  /* 0x0000001714003986 */ /* 0x0009e2000c101110 */
[----:B---3--:R-:W-:-:S02]  /*bee0*/  PRMT R27, R6, 0x7770, RZ ;  /* 0x00007770061b7816 */ /* 0x008fc400000000ff */
[----:B-1----:R-:W-:Y:S01]  /*bef0*/  ISETP.LT.AND P3, PT, R22, UR5, !P0 ;  /* 0x0000000516007c0c */ /* 0x002fe2000c761270 */
[----:B------:R-:W1:Y:S01]  /*bf00*/  LDCU UR5, c[0x0][0x39c] ;  /* 0x00007380ff0577ac */ /* 0x000e620008000800 */
[----:B------:R-:W-:Y:S01]  /*bf10*/  LOP3.LUT R22, R0, 0x98, RZ, 0xfc, !PT ;  /* 0x0000009800167812 */ /* 0x000fe200078efcff */
[----:B------:R3:W-:Y:S01]  /*bf20*/  @P2 STG.E.U8 desc[UR16][R4.64], R27 ;  /* 0x0000001b04002986 */ /* 0x0007e2000c101110 */
[C---:B------:R-:W-:Y:S02]  /*bf30*/  IADD3 R18, P2, PT, R17.reuse, R2, RZ ;  /* 0x0000000211127210 */ /* 0x040fe40007f5e0ff */
[----:B------:R-:W-:Y:S02]  /*bf40*/  PRMT R25, R6, 0x7771, RZ ;  /* 0x0000777106197816 */ /* 0x000fe400000000ff */
[----:B------:R-:W-:Y:S01]  /*bf50*/  LEA.HI.X.SX32 R19, R17, R16, 0x1, P2 ;  /* 0x0000001011137211 */ /* 0x000fe200010f0eff */
[----:B----4-:R-:W-:Y:S01]  /*bf60*/  IMAD R23, R3, 0x2, R17 ;  /* 0x0000000203177824 */ /* 0x010fe200078e0211 */
[----:B------:R-:W-:-:S02]  /*bf70*/  LOP3.LUT R17, R0, 0x9a, RZ, 0xfc, !PT ;  /* 0x0000009a00117812 */ /* 0x000fc400078efcff */
[----:B0-----:R-:W-:Y:S01]  /*bf80*/  ISETP.LT.AND P2, PT, R22, UR4, !P0 ;  /* 0x0000000416007c0c */ /* 0x001fe2000c741270 */
[----:B------:R0:W-:Y:S01]  /*bf90*/  @P5 STG.E.U8 desc[UR16][R18.64], R25 ;  /* 0x0000001912005986 */ /* 0x0001e2000c101110 */
[C---:B------:R-:W-:Y:S01]  /*bfa0*/  IADD3 R20, P6, PT, R23.reuse, R2, RZ ;  /* 0x0000000217147210 */ /* 0x040fe20007fde0ff */
[----:B------:R-:W4:Y:S01]  /*bfb0*/  LDCU UR4, c[0x0][0x39c] ;  /* 0x00007380ff0477ac */ /* 0x000f220008000800 */
[----:B---3--:R-:W-:Y:S02]  /*bfc0*/  PRMT R27, R6, 0x7772, RZ ;  /* 0x00007772061b7816 */ /* 0x008fe400000000ff */
[----:B------:R-:W-:Y:S01]  /*bfd0*/  LEA.HI.X.SX32 R21, R23, R16, 0x1, P6 ;  /* 0x0000001017157211 */ /* 0x000fe200030f0eff */
[----:B------:R-:W-:Y:S01]  /*bfe0*/  IMAD R23, R3, 0x2, R23 ;  /* 0x0000000203177824 */ /* 0x000fe200078e0217 */
[----:B--2---:R-:W-:Y:S01]  /*bff0*/  ISETP.LT.AND P5, PT, R17, UR6, !P0 ;  /* 0x0000000611007c0c */ /* 0x004fe2000c7a1270 */
[----:B------:R-:W2:Y:S01]  /*c000*/  LDCU UR6, c[0x0][0x39c] ;  /* 0x00007380ff0677ac */ /* 0x000ea20008000800 */
[----:B------:R-:W-:Y:S01]  /*c010*/  LOP3.LUT R5, R0, 0x9c, RZ, 0xfc, !PT ;  /* 0x0000009c00057812 */ /* 0x000fe200078efcff */
[----:B------:R3:W-:Y:S01]  /*c020*/  @P4 STG.E.U8 desc[UR16][R20.64], R27 ;  /* 0x0000001b14004986 */ /* 0x0007e2000c101110 */
[----:B------:R-:W-:Y:S01]  /*c030*/  IADD3 R4, P4, PT, R23, R2, RZ ;  /* 0x0000000217047210 */ /* 0x000fe20007f9e0ff */
[----:B------:R-:W-:Y:S01]  /*c040*/  IMAD R17, R3, 0x2, R23 ;  /* 0x0000000203117824 */ /* 0x000fe200078e0217 */
[----:B-1----:R-:W-:Y:S01]  /*c050*/  ISETP.LT.AND P6, PT, R5, UR5, !P0 ;  /* 0x0000000505007c0c */ /* 0x002fe2000c7c1270 */
[----:B------:R-:W1:Y:S01]  /*c060*/  LDCU UR5, c[0x0][0x39c] ;  /* 0x00007380ff0577ac */ /* 0x000e620008000800 */
[----:B------:R-:W-:-:S02]  /*c070*/  LEA.HI.X.SX32 R5, R23, R16, 0x1, P4 ;  /* 0x0000001017057211 */ /* 0x000fc400020f0eff */
[----:B0-----:R-:W-:Y:S02]  /*c080*/  IADD3 R18, P4, PT, R17, R2, RZ ;  /* 0x0000000211127210 */ /* 0x001fe40007f9e0ff */
[----:B------:R-:W-:Y:S02]  /*c090*/  PRMT R25, R6, 0x7773, RZ ;  /* 0x0000777306197816 */ /* 0x000fe400000000ff */
[----:B------:R-:W-:Y:S02]  /*c0a0*/  PRMT R23, R7, 0x7770, RZ ;  /* 0x0000777007177816 */ /* 0x000fe400000000ff */
[----:B------:R-:W-:Y:S01]  /*c0b0*/  LEA.HI.X.SX32 R19, R17, R16, 0x1, P4 ;  /* 0x0000001011137211 */ /* 0x000fe200020f0eff */
[----:B------:R-:W-:Y:S01]  /*c0c0*/  IMAD R17, R3, 0x2, R17 ;  /* 0x0000000203117824 */ /* 0x000fe200078e0211 */
[----:B------:R-:W-:Y:S01]  /*c0d0*/  LOP3.LUT R6, R0, 0x9e, RZ, 0xfc, !PT ;  /* 0x0000009e00067812 */ /* 0x000fe200078efcff */
[----:B------:R0:W-:Y:S01]  /*c0e0*/  @P3 STG.E.U8 desc[UR16][R4.64], R25 ;  /* 0x0000001904003986 */ /* 0x0001e2000c101110 */
[----:B---3--:R-:W-:-:S02]  /*c0f0*/  PRMT R27, R7, 0x7771, RZ ;  /* 0x00007771071b7816 */ /* 0x008fc400000000ff */
[----:B----4-:R-:W-:Y:S01]  /*c100*/  ISETP.LT.AND P4, PT, R6, UR4, !P0 ;  /* 0x0000000406007c0c */ /* 0x010fe2000c781270 */
        /* <DEDUP_REMOVED lines=8> */
[----:B0-----:R-:W-:Y:S01]  /*c190*/  PRMT R25, R7, 0x7772, RZ ;  /* 0x0000777207197816 */ /* 0x001fe200000000ff */
[----:B------:R0:W-:Y:S01]  /*c1a0*/  @P5 STG.E.U8 desc[UR16][R20.64], R27 ;  /* 0x0000001b14005986 */ /* 0x0001e2000c101110 */
[----:B------:R-:W-:Y:S01]  /*c1b0*/  IADD3 R4, P5, PT, R17, R2, RZ ;  /* 0x0000000211047210 */ /* 0x000fe20007fbe0ff */
[----:B---3--:R-:W-:Y:S01]  /*c1c0*/  IMAD R19, R3, 0x2, R17 ;  /* 0x0000000203137824 */ /* 0x008fe200078e0211 */
[----:B------:R-:W-:-:S02]  /*c1d0*/  LOP3.LUT R18, R0, 0xa4, RZ, 0xfc, !PT ;  /* 0x000000a400127812 */ /* 0x000fc400078efcff */
[----:B------:R-:W-:Y:S01]  /*c1e0*/  LEA.HI.X.SX32 R5, R17, R16, 0x1, P5 ;  /* 0x0000001011057211 */ /* 0x000fe200028f0eff */
[----:B------:R-:W-:Y:S01]  /*c1f0*/  IMAD R17, R3, 0x2, R19 ;  /* 0x0000000203117824 */ /* 0x000fe200078e0213 */
[----:B------:R-:W-:Y:S02]  /*c200*/  IADD3 R6, P5, PT, R19, R2, RZ ;  /* 0x0000000213067210 */ /* 0x000fe40007fbe0ff */
[----:B------:R-:W-:Y:S01]  /*c210*/  PRMT R23, R7, 0x7773, RZ ;  /* 0x0000777307177816 */ /* 0x000fe200000000ff */
[----:B------:R3:W-:Y:S01]  /*c220*/  @P6 STG.E.U8 desc[UR16][R4.64], R25 ;  /* 0x0000001904006986 */ /* 0x0007e2000c101110 */
[----:B------:R-:W-:Y:S01]  /*c230*/  LEA.HI.X.SX32 R7, R19, R16, 0x1, P5 ;  /* 0x0000001013077211 */ /* 0x000fe200028f0eff */
[----:B0-----:R-:W-:Y:S01]  /*c240*/  IMAD R21, R3, 0x2, R17 ;  /* 0x0000000203157824 */ /* 0x001fe200078e0211 */
[----:B----4-:R-:W-:Y:S01]  /*c250*/  ISETP.LT.AND P5, PT, R18, UR4, !P0 ;  /* 0x0000000412007c0c */ /* 0x010fe2000c7a1270 */
[----:B------:R-:W0:Y:S01]  /*c260*/  LDCU UR4, c[0x0][0x39c] ;  /* 0x00007380ff0477ac */ /* 0x000e220008000800 */
[C---:B------:R-:W-:Y:S01]  /*c270*/  LOP3.LUT R22, R0.reuse, 0xa0, RZ, 0xfc, !PT ;  /* 0x000000a000167812 */ /* 0x040fe200078efcff */
[----:B------:R4:W-:Y:S01]  /*c280*/  @P4 STG.E.U8 desc[UR16][R6.64], R23 ;  /* 0x0000001706004986 */ /* 0x0009e2000c101110 */
[----:B------:R-:W-:-:S02]  /*c290*/  LOP3.LUT R20, R0, 0xa6, RZ, 0xfc, !PT ;  /* 0x000000a600147812 */ /* 0x000fc400078efcff */
[----:B--2---:R-:W-:Y:S01]  /*c2a0*/  ISETP.LT.AND P2, PT, R22, UR6, !P0 ;  /* 0x0000000616007c0c */ /* 0x004fe2000c741270 */
[----:B------:R-:W2:Y:S01]  /*c2b0*/  LDCU UR6, c[0x0][0x39c] ;  /* 0x00007380ff0677ac */ /* 0x000ea20008000800 */
[C---:B------:R-:W-:Y:S02]  /*c2c0*/  IADD3 R18, P6, PT, R17.reuse, R2, RZ ;  /* 0x0000000211127210 */ /* 0x040fe40007fde0ff */
[----:B-1----:R-:W-:Y:S01]  /*c2d0*/  ISETP.LT.AND P4, PT, R20, UR5, !P0 ;  /* 0x0000000514007c0c */ /* 0x002fe2000c781270 */
[----:B------:R-:W1:Y:S01]  /*c2e0*/  LDCU UR5, c[0x0][0x39c] ;  /* 0x00007380ff0577ac */ /* 0x000e620008000800 */
[----:B------:R-:W-:Y:S01]  /*c2f0*/  LEA.HI.X.SX32 R19, R17, R16, 0x1, P6 ;  /* 0x0000001011137211 */ /* 0x000fe200030f0eff */
[----:B------:R-:W-:Y:S01]  /*c300*/  IMAD R17, R3, 0x2, R21 ;  /* 0x0000000203117824 */ /* 0x000fe200078e0215 */
[----:B------:R-:W-:Y:S02]  /*c310*/  PRMT R27, R8, 0x7770, RZ ;  /* 0x00007770081b7816 */ /* 0x000fe400000000ff */
[----:B---3--:R-:W-:-:S02]  /*c320*/  IADD3 R4, P6, PT, R21, R2, RZ ;  /* 0x0000000215047210 */ /* 0x008fc40007fde0ff */
[----:B------:R-:W-:Y:S01]  /*c330*/  LOP3.LUT R20, R0, 0xa8, RZ, 0xfc, !PT ;  /* 0x000000a800147812 */ /* 0x000fe200078efcff */
[----:B------:R3:W-:Y:S01]  /*c340*/  @P2 STG.E.U8 desc[UR16][R18.64], R27 ;  /* 0x0000001b12002986 */ /* 0x0007e2000c101110 */
[----:B------:R-:W-:Y:S01]  /*c350*/  LEA.HI.X.SX32 R5, R21, R16, 0x1, P6 ;  /* 0x0000001015057211 */ /* 0x000fe200030f0eff */
[----:B------:R-:W-:Y:S01]  /*c360*/  IMAD R21, R3, 0x2, R17 ;  /* 0x0000000203157824 */ /* 0x000fe200078e0211 */
[----:B------:R-:W-:Y:S02]  /*c370*/  PRMT R25, R8, 0x7771, RZ ;  /* 0x0000777108197816 */ /* 0x000fe400000000ff */
        /* <DEDUP_REMOVED lines=8> */
[----:B--2---:R-:W-:Y:S01]  /*c400*/  ISETP.LT.AND P3, PT, R20, UR6, !P0 ;  /* 0x0000000614007c0c */ /* 0x004fe2000c761270 */
[----:B------:R-:W2:Y:S01]  /*c410*/  LDCU UR6, c[0x0][0x39c] ;  /* 0x00007380ff0677ac */ /* 0x000ea20008000800 */
[----:B------:R-:W-:Y:S01]  /*c420*/  LOP3.LUT R20, R0, 0xac, RZ, 0xfc, !PT ;  /* 0x000000ac00147812 */ /* 0x000fe200078efcff */
[----:B------:R5:W-:Y:S01]  /*c430*/  @P5 STG.E.U8 desc[UR16][R6.64], R23 ;  /* 0x0000001706005986 */ /* 0x000be2000c101110 */
[C---:B---3--:R-:W-:Y:S02]  /*c440*/  IADD3 R18, P6, PT, R21.reuse, R2, RZ ;  /* 0x0000000215127210 */ /* 0x048fe40007fde0ff */
[----:B-1----:R-:W-:Y:S01]  /*c450*/  ISETP.LT.AND P5, PT, R20, UR5, !P0 ;  /* 0x0000000514007c0c */ /* 0x002fe2000c7a1270 */
[----:B------:R-:W1:Y:S01]  /*c460*/  LDCU UR5, c[0x0][0x39c] ;  /* 0x00007380ff0577ac */ /* 0x000e620008000800 */
[----:B------:R-:W-:Y:S01]  /*c470*/  LEA.HI.X.SX32 R19, R21, R16, 0x1, P6 ;  /* 0x0000001015137211 */ /* 0x000fe200030f0eff */
[----:B------:R-:W-:Y:S01]  /*c480*/  IMAD R21, R3, 0x2, R17 ;  /* 0x0000000203157824 */ /* 0x000fe200078e0211 */
[----:B----4-:R-:W-:-:S02]  /*c490*/  PRMT R25, R8, 0x7773, RZ ;  /* 0x0000777308197816 */ /* 0x010fc400000000ff */
        /* <DEDUP_REMOVED lines=35> */
[C---:B------:R-:W-:Y:S01]  /*c6d0*/  IMAD R17, R3.reuse, 0x2, R17 ;  /* 0x0000000203117824 */ /* 0x040fe200078e0211 */
[----:B----4-:R-:W-:Y:S02]  /*c6e0*/  PRMT R23, R10, 0x7770, RZ ;  /* 0x000077700a177816 */ /* 0x010fe400000000ff */
[----:B-1----:R-:W-:Y:S01]  /*c6f0*/  ISETP.LT.AND P4, PT, R8, UR5, !P0 ;  /* 0x0000000508007c0c */ /* 0x002fe2000c781270 */
[----:B------:R-:W1:Y:S01]  /*c700*/  LDCU UR5, c[0x0][0x39c] ;  /* 0x00007380ff0577ac */ /* 0x000e620008000800 */
[----:B------:R-:W-:Y:S01]  /*c710*/  IMAD R19, R3, 0x2, R17 ;  /* 0x0000000203137824 */ /* 0x000fe200078e0211 */
[----:B------:R4:W-:Y:S01]  /*c720*/  @P2 STG.E.U8 desc[UR16][R6.64], R23 ;  /* 0x0000001706002986 */ /* 0x0009e2000c101110 */
[----:B------:R-:W-:Y:S02]  /*c730*/  IADD3 R8, P2, PT, R17, R2, RZ ;  /* 0x0000000211087210 */ /* 0x000fe40007f5e0ff */
[----:B------:R-:W-:-:S02]  /*c740*/  LOP3.LUT R18, R0, 0xb8, RZ, 0xfc, !PT ;  /* 0x000000b800127812 */ /* 0x000fc400078efcff */
[----:B---3--:R-:W-:Y:S02]  /*c750*/  IADD3 R4, P6, PT, R19, R2, RZ ;  /* 0x0000000213047210 */ /* 0x008fe40007fde0ff */
[-C--:B------:R-:W-:Y:S02]  /*c760*/  LEA.HI.X.SX32 R9, R17, R16.reuse, 0x1, P2 ;  /* 0x0000001011097211 */ /* 0x080fe400010f0eff */
[C---:B------:R-:W-:Y:S02]  /*c770*/  PRMT R21, R10.reuse, 0x7771, RZ ;  /* 0x000077710a157816 */ /* 0x040fe400000000ff */
[----:B------:R-:W-:Y:S01]  /*c780*/  LEA.HI.X.SX32 R5, R19, R16, 0x1, P6 ;  /* 0x0000001013057211 */ /* 0x000fe200030f0eff */
[----:B------:R-:W-:Y:S01]  /*c790*/  IMAD R19, R3, 0x2, R19 ;  /* 0x0000000203137824 */ /* 0x000fe200078e0213 */
[----:B----4-:R-:W-:Y:S01]  /*c7a0*/  PRMT R23, R10, 0x7772, RZ ;  /* 0x000077720a177816 */ /* 0x010fe200000000ff */
[----:B------:R3:W-:Y:S01]  /*c7b0*/  @P3 STG.E.U8 desc[UR16][R8.64], R21 ;  /* 0x0000001508003986 */ /* 0x0007e2000c101110 */
[----:B------:R-:W-:-:S02]  /*c7c0*/  LOP3.LUT R17, R0, 0xba, RZ, 0xfc, !PT ;  /* 0x000000ba00117812 */ /* 0x000fc400078efcff */
        /* <DEDUP_REMOVED lines=8> */
[----:B-1----:R-:W-:Y:S02]  /*c850*/  ISETP.LT.AND P6, PT, R7, UR5, !P0 ;  /* 0x0000000507007c0c */ /* 0x002fe4000c7c1270 */
[----:B------:R-:W-:Y:S01]  /*c860*/  LEA.HI.X.SX32 R7, R19, R16, 0x1, P5 ;  /* 0x0000001013077211 */ /* 0x000fe200028f0eff */
[----:B------:R-:W1:Y:S01]  /*c870*/  LDCU UR5, c[0x0][0x39c] ;  /* 0x00007380ff0577ac */ /* 0x000e620008000800 */
[----:B---3--:R-:W-:-:S02]  /*c880*/  IADD3 R8, P5, PT, R17, R2, RZ ;  /* 0x0000000211087210 */ /* 0x008fc40007fbe0ff */
[----:B------:R-:W-:Y:S02]  /*c890*/  PRMT R21, R10, 0x7773, RZ ;  /* 0x000077730a157816 */ /* 0x000fe400000000ff */
[----:B------:R-:W-:Y:S02]  /*c8a0*/  PRMT R19, R11, 0x7770, RZ ;  /* 0x000077700b137816 */ /* 0x000fe400000000ff */
[----:B------:R-:W-:Y:S01]  /*c8b0*/  LEA.HI.X.SX32 R9, R17, R16, 0x1, P5 ;  /* 0x0000001011097211 */ /* 0x000fe200028f0eff */
[----:B------:R-:W-:Y:S01]  /*c8c0*/  IMAD R17, R3, 0x2, R17 ;  /* 0x0000000203117824 */ /* 0x000fe200078e0211 */
[----:B------:R-:W-:Y:S01]  /*c8d0*/  LOP3.LUT R10, R0, 0xbe, RZ, 0xfc, !PT ;  /* 0x000000be000a7812 */ /* 0x000fe200078efcff */
[----:B------:R3:W-:Y:S01]  /*c8e0*/  @P4 STG.E.U8 desc[UR16][R6.64], R21 ;  /* 0x0000001506004986 */ /* 0x0007e2000c101110 */
[----:B--2---:R-:W-:Y:S02]  /*c8f0*/  PRMT R23, R11, 0x7771, RZ ;  /* 0x000077710b177816 */ /* 0x004fe400000000ff */
[----:B0-----:R-:W-:Y:S01]  /*c900*/  ISETP.LT.AND P5, PT, R10, UR4, !P0 ;  /* 0x000000040a007c0c */ /* 0x001fe2000c7a1270 */
[----:B------:R0:W-:Y:S01]  /*c910*/  @P2 STG.E.U8 desc[UR16][R8.64], R19 ;  /* 0x0000001308002986 */ /* 0x0001e2000c101110 */
[----:B------:R-:W-:Y:S01]  /*c920*/  IADD3 R4, P2, PT, R17, R2, RZ ;  /* 0x0000000211047210 */ /* 0x000fe20007f5e0ff */
[----:B------:R-:W2:Y:S01]  /*c930*/  LDCU UR4, c[0x0][0x39c] ;  /* 0x00007380ff0477ac */ /* 0x000ea20008000800 */
[----:B------:R-:W-:-:S02]  /*c940*/  LOP3.LUT R10, R0, 0xc2, RZ, 0xfc, !PT ;  /* 0x000000c2000a7812 */ /* 0x000fc400078efcff */
[----:B------:R-:W-:Y:S01]  /*c950*/  LEA.HI.X.SX32 R5, R17, R16, 0x1, P2 ;  /* 0x0000001011057211 */ /* 0x000fe200010f0eff */
[----:B------:R-:W-:Y:S01]  /*c960*/  IMAD R17, R3, 0x2, R17 ;  /* 0x0000000203117824 */ /* 0x000fe200078e0211 */
[----:B-1----:R-:W-:Y:S01]  /*c970*/  ISETP.LT.AND P4, PT, R10, UR5, !P0 ;  /* 0x000000050a007c0c */ /* 0x002fe2000c781270 */
[----:B------:R-:W1:Y:S01]  /*c980*/  LDCU UR5, c[0x0][0x39c] ;  /* 0x00007380ff0577ac */ /* 0x000e620008000800 */
[----:B------:R-:W-:Y:S01]  /*c990*/  LOP3.LUT R10, R0, 0xc4, RZ, 0xfc, !PT ;  /* 0x000000c4000a7812 */ /* 0x000fe200078efcff */
[----:B------:R5:W-:Y:S01]  /*c9a0*/  @P3 STG.E.U8 desc[UR16][R4.64], R23 ;  /* 0x0000001704003986 */ /* 0x000be2000c101110 */
[----:B---3--:R-:W-:Y:S01]  /*c9b0*/  IADD3 R6, P3, PT, R17, R2, RZ ;  /* 0x0000000211067210 */ /* 0x008fe20007f7e0ff */
[----:B0-----:R-:W-:Y:S01]  /*c9c0*/  IMAD R9, R3, 0x2, R17 ;  /* 0x0000000203097824 */ /* 0x001fe200078e0211 */
[----:B------:R-:W-:Y:S02]  /*c9d0*/  PRMT R19, R11, 0x7773, RZ ;  /* 0x000077730b137816 */ /* 0x000fe400000000ff */
[----:B------:R-:W-:-:S02]  /*c9e0*/  LEA.HI.X.SX32 R7, R17, R16, 0x1, P3 ;  /* 0x0000001011077211 */ /* 0x000fc400018f0eff */
[----:B------:R-:W-:Y:S02]  /*c9f0*/  IADD3 R8, P3, PT, R9, R2, RZ ;  /* 0x0000000209087210 */ /* 0x000fe40007f7e0ff */
[----:B------:R-:W-:Y:S01]  /*ca00*/  PRMT R21, R11, 0x7772, RZ ;  /* 0x000077720b157816 */ /* 0x000fe200000000ff */
[----:B------:R-:W-:Y:S01]  /*ca10*/  IMAD R11, R3, 0x2, R9 ;  /* 0x00000002030b7824 */ /* 0x000fe200078e0209 */
[----:B------:R-:W-:Y:S02]  /*ca20*/  LEA.HI.X.SX32 R9, R9, R16, 0x1, P3 ;  /* 0x0000001009097211 */ /* 0x000fe400018f0eff */
[----:B--2---:R-:W-:Y:S01]  /*ca30*/  ISETP.LT.AND P3, PT, R10, UR4, !P0 ;  /* 0x000000040a007c0c */ /* 0x004fe2000c761270 */
[----:B------:R-:W0:Y:S01]  /*ca40*/  LDCU UR4, c[0x0][0x39c] ;  /* 0x00007380ff0477ac */ /* 0x000e220008000800 */
[----:B------:R-:W-:Y:S01]  /*ca50*/  LOP3.LUT R18, R0, 0xc0, RZ, 0xfc, !PT ;  /* 0x000000c000127812 */ /* 0x000fe200078efcff */
[----:B------:R2:W-:Y:S01]  /*ca60*/  @P6 STG.E.U8 desc[UR16][R6.64], R21 ;  /* 0x0000001506006986 */ /* 0x0005e2000c101110 */
[----:B-----5:R-:W-:Y:S01]  /*ca70*/  IADD3 R4, P6, PT, R11, R2, RZ ;  /* 0x000000020b047210 */ /* 0x020fe20007fde0ff */
[----:B------:R-:W-:Y:S01]  /*ca80*/  IMAD R17, R3, 0x2, R11 ;  /* 0x0000000203117824 */ /* 0x000fe200078e020b */
[----:B----4-:R-:W-:Y:S01]  /*ca90*/  ISETP.LT.AND P2, PT, R18, UR6, !P0 ;  /* 0x0000000612007c0c */ /* 0x010fe2000c741270 */
[----:B------:R3:W-:Y:S01]  /*caa0*/  @P5 STG.E.U8 desc[UR16][R8.64], R19 ;  /* 0x0000001308005986 */ /* 0x0007e2000c101110 */
[----:B------:R-:W-:Y:S01]  /*cab0*/  LOP3.LUT R10, R0, 0xc6, RZ, 0xfc, !PT ;  /* 0x000000c6000a7812 */ /* 0x000fe200078efcff */
[----:B------:R-:W4:Y:S01]  /*cac0*/  LDCU UR6, c[0x0][0x39c] ;  /* 0x00007380ff0677ac */ /* 0x000f220008000800 */
[----:B------:R-:W-:-:S02]  /*cad0*/  LEA.HI.X.SX32 R5, R11, R16, 0x1, P6 ;  /* 0x000000100b057211 */ /* 0x000fc400030f0eff */
[----:B------:R-:W-:Y:S02]  /*cae0*/  PRMT R11, R12, 0x7770, RZ ;  /* 0x000077700c0b7816 */ /* 0x000fe400000000ff */
[----:B-1----:R-:W-:Y:S01]  /*caf0*/  ISETP.LT.AND P5, PT, R10, UR5, !P0 ;  /* 0x000000050a007c0c */ /* 0x002fe2000c7a1270 */
[----:B------:R-:W1:Y:S01]  /*cb00*/  LDCU UR5, c[0x0][0x39c] ;  /* 0x00007380ff0577ac */ /* 0x000e620008000800 */
[C---:B--2---:R-:W-:Y:S02]  /*cb10*/  IADD3 R6, P6, PT, R17.reuse, R2, RZ ;  /* 0x0000000211067210 */ /* 0x044fe40007fde0ff */
[----:B------:R-:W-:Y:S01]  /*cb20*/  LOP3.LUT R10, R0, 0xc8, RZ, 0xfc, !PT ;  /* 0x000000c8000a7812 */ /* 0x000fe200078efcff */
[----:B------:R2:W-:Y:S01]  /*cb30*/  @P2 STG.E.U8 desc[UR16][R4.64], R11 ;  /* 0x0000000b04002986 */ /* 0x0005e2000c101110 */
[----:B------:R-:W-:Y:S01]  /*cb40*/  LEA.HI.X.SX32 R7, R17, R16, 0x1, P6 ;  /* 0x0000001011077211 */ /* 0x000fe200030f0eff */
[----:B------:R-:W-:Y:S01]  /*cb50*/  IMAD R17, R3, 0x2, R17 ;  /* 0x0000000203117824 */ /* 0x000fe200078e0211 */
[----:B0-----:R-:W-:Y:S01]  /*cb60*/  ISETP.LT.AND P2, PT, R10, UR4, !P0 ;  /* 0x000000040a007c0c */ /* 0x001fe2000c741270 */
[----:B------:R-:W0:Y:S01]  /*cb70*/  LDCU UR4, c[0x0][0x39c] ;  /* 0x00007380ff0477ac */ /* 0x000e220008000800 */
[----:B---3--:R-:W-:-:S02]  /*cb80*/  PRMT R19, R12, 0x7771, RZ ;  /* 0x000077710c137816 */ /* 0x008fc400000000ff */
[----:B------:R-:W-:Y:S02]  /*cb90*/  LOP3.LUT R10, R0, 0xca, RZ, 0xfc, !PT ;  /* 0x000000ca000a7812 */ /* 0x000fe400078efcff */
[----:B------:R-:W-:Y:S01]  /*cba0*/  PRMT R21, R12, 0x7772, RZ ;  /* 0x000077720c157816 */ /* 0x000fe200000000ff */
[----:B------:R3:W-:Y:S01]  /*cbb0*/  @P4 STG.E.U8 desc[UR16][R6.64], R19 ;  /* 0x0000001306004986 */ /* 0x0007e2000c101110 */
[----:B------:R-:W-:Y:S01]  /*cbc0*/  IADD3 R8, P4, PT, R17, R2, RZ ;  /* 0x0000000211087210 */ /* 0x000fe20007f9e0ff */
[----:B--2---:R-:W-:Y:S01]  /*cbd0*/  IMAD R11, R3, 0x2, R17 ;  /* 0x00000002030b7824 */ /* 0x004fe200078e0211 */
[----:B------:R-:W-:Y:S02]  /*cbe0*/  PRMT R23, R134, 0x7772, RZ ;  /* 0x0000777286177816 */ /* 0x000fe400000000ff */
[----:B------:R-:W-:Y:S02]  /*cbf0*/  LEA.HI.X.SX32 R9, R17, R16, 0x1, P4 ;  /* 0x0000001011097211 */ /* 0x000fe400020f0eff */
[----:B------:R-:W-:-:S02]  /*cc00*/  IADD3 R4, P6, PT, R11, R2, RZ ;  /* 0x000000020b047210 */ /* 0x000fc40007fde0ff */
[----:B-1----:R-:W-:Y:S01]  /*cc10*/  ISETP.LT.AND P4, PT, R10, UR5, !P0 ;  /* 0x000000050a007c0c */ /* 0x002fe2000c781270 */
[----:B------:R-:W1:Y:S01]  /*cc20*/  LDCU UR5, c[0x0][0x39c] ;  /* 0x00007380ff0577ac */ /* 0x000e620008000800 */
[----:B------:R-:W-:Y:S01]  /*cc30*/  LEA.HI.X.SX32 R5, R11, R16, 0x1, P6 ;  /* 0x000000100b057211 */ /* 0x000fe200030f0eff */
[C---:B------:R-:W-:Y:S01]  /*cc40*/  IMAD R11, R3.reuse, 0x2, R11 ;  /* 0x00000002030b7824 */ /* 0x040fe200078e020b */
[----:B---3--:R-:W-:Y:S01]  /*cc50*/  PRMT R19, R12, 0x7773, RZ ;  /* 0x000077730c137816 */ /* 0x008fe200000000ff */
[----:B------:R2:W-:Y:S01]  /*cc60*/  @P3 STG.E.U8 desc[UR16][R8.64], R21 ;  /* 0x0000001508003986 */ /* 0x0005e2000c101110 */
[----:B------:R-:W-:Y:S01]  /*cc70*/  LOP3.LUT R7, R0, 0xce, RZ, 0xfc, !PT ;  /* 0x000000ce00077812 */ /* 0x000fe200078efcff */
[----:B------:R-:W-:Y:S01]  /*cc80*/  IMAD R17, R3, 0x2, R11 ;  /* 0x0000000203117824 */ /* 0x000fe200078e020b */
[----:B------:R-:W-:Y:S01]  /*cc90*/  IADD3 R6, P6, PT, R11, R2, RZ ;  /* 0x000000020b067210 */ /* 0x000fe20007fde0ff */
[----:B------:R3:W-:Y:S01]  /*cca0*/  @P5 STG.E.U8 desc[UR16][R4.64], R19 ;  /* 0x0000001304005986 */ /* 0x0007e2000c101110 */
[----:B0-----:R-:W-:Y:S01]  /*ccb0*/  ISETP.LT.AND P5, PT, R7, UR4, !P0 ;  /* 0x0000000407007c0c */ /* 0x001fe2000c7a1270 */
[----:B------:R-:W0:Y:S01]  /*ccc0*/  LDCU UR4, c[0x0][0x39c] ;  /* 0x00007380ff0477ac */ /* 0x000e220008000800 */
[----:B------:R-:W-:-:S02]  /*ccd0*/  LEA.HI.X.SX32 R7, R11, R16, 0x1, P6 ;  /* 0x000000100b077211 */ /* 0x000fc400030f0eff */
[C---:B------:R-:W-:Y:S02]  /*cce0*/  LOP3.LUT R10, R0.reuse, 0xcc, RZ, 0xfc, !PT ;  /* 0x000000cc000a7812 */ /* 0x040fe400078efcff */
[----:B------:R-:W-:Y:S02]  /*ccf0*/  LOP3.LUT R12, R0, 0xe0, RZ, 0xfc, !PT ;  /* 0x000000e0000c7812 */ /* 0x000fe400078efcff */
[----:B--2---:R-:W-:Y:S02]  /*cd00*/  IADD3 R8, P6, PT, R17, R2, RZ ;  /* 0x0000000211087210 */ /* 0x004fe40007fde0ff */
[C---:B------:R-:W-:Y:S02]  /*cd10*/  PRMT R21, R13.reuse, 0x7770, RZ ;  /* 0x000077700d157816 */ /* 0x040fe400000000ff */
[----:B---3--:R-:W-:Y:S02]  /*cd20*/  PRMT R19, R13, 0x7771, RZ ;  /* 0x000077710d137816 */ /* 0x008fe400000000ff */
[----:B------:R-:W-:Y:S01]  /*cd30*/  LEA.HI.X.SX32 R9, R17, R16, 0x1, P6 ;  /* 0x0000001011097211 */ /* 0x000fe200030f0eff */
[C---:B------:R-:W-:Y:S01]  /*cd40*/  IMAD R17, R3.reuse, 0x2, R17 ;  /* 0x0000000203117824 */ /* 0x040fe200078e0211 */
[----:B----4-:R-:W-:Y:S01]  /*cd50*/  ISETP.LT.AND P3, PT, R10, UR6, !P0 ;  /* 0x000000060a007c0c */ /* 0x010fe2000c761270 */
[----:B------:R2:W-:Y:S01]  /*cd60*/  @P2 STG.E.U8 desc[UR16][R6.64], R21 ;  /* 0x0000001506002986 */ /* 0x0005e2000c101110 */
[----:B------:R-:W-:Y:S01]  /*cd70*/  LOP3.LUT R10, R0, 0xd0, RZ, 0xfc, !PT ;  /* 0x000000d0000a7812 */ /* 0x000fe200078efcff */
[----:B------:R-:W3:Y:S01]  /*cd80*/  LDCU UR6, c[0x0][0x39c] ;  /* 0x00007380ff0677ac */ /* 0x000ee20008000800 */
[----:B------:R-:W-:Y:S01]  /*cd90*/  IMAD R11, R3, 0x2, R17 ;  /* 0x00000002030b7824 */ /* 0x000fe200078e0211 */
[----:B------:R4:W-:Y:S01]  /*cda0*/  @P4 STG.E.U8 desc[UR16][R8.64], R19 ;  /* 0x0000001308004986 */ /* 0x0009e2000c101110 */
[----:B------:R-:W-:-:S02]  /*cdb0*/  IADD3 R4, P4, PT, R17, R2, RZ ;  /* 0x0000000211047210 */ /* 0x000fc40007f9e0ff */
[----:B-1----:R-:W-:Y:S01]  /*cdc0*/  ISETP.LT.AND P2, PT, R10, UR5, !P0 ;  /* 0x000000050a007c0c */ /* 0x002fe2000c741270 */
[----:B------:R-:W1:Y:S01]  /*cdd0*/  LDCU UR5, c[0x0][0x39c] ;  /* 0x00007380ff0577ac */ /* 0x000e620008000800 */
[----:B------:R-:W-:Y:S02]  /*cde0*/  LEA.HI.X.SX32 R5, R17, R16, 0x1, P4 ;  /* 0x0000001011057211 */ /* 0x000fe400020f0eff */
[----:B------:R-:W-:Y:S02]  /*cdf0*/  PRMT R17, R13, 0x7772, RZ ;  /* 0x000077720d117816 */ /* 0x000fe400000000ff */
[C---:B--2---:R-:W-:Y:S02]  /*ce00*/  LOP3.LUT R7, R0.reuse, 0xd4, RZ, 0xfc, !PT ;  /* 0x000000d400077812 */ /* 0x044fe400078efcff */
[----:B------:R-:W-:Y:S01]  /*ce10*/  IADD3 R6, P6, PT, R11, R2, RZ ;  /* 0x000000020b067210 */ /* 0x000fe20007fde0ff */
[----:B------:R2:W-:Y:S01]  /*ce20*/  @P3 STG.E.U8 desc[UR16][R4.64], R17 ;  /* 0x0000001104003986 */ /* 0x0005e2000c101110 */
[----:B0-----:R-:W-:Y:S01]  /*ce30*/  ISETP.LT.AND P3, PT, R7, UR4, !P0 ;  /* 0x0000000407007c0c */ /* 0x001fe2000c761270 */
[----:B------:R-:W0:Y:S01]  /*ce40*/  LDCU UR4, c[0x0][0x39c] ;  /* 0x00007380ff0477ac */ /* 0x000e220008000800 */
[----:B------:R-:W-:Y:S01]  /*ce50*/  LEA.HI.X.SX32 R7, R11, R16, 0x1, P6 ;  /* 0x000000100b077211 */ /* 0x000fe200030f0eff */
[----:B------:R-:W-:Y:S01]  /*ce60*/  IMAD R11, R3, 0x2, R11 ;  /* 0x00000002030b7824 */ /* 0x000fe200078e020b */
[----:B------:R-:W-:-:S02]  /*ce70*/  LOP3.LUT R10, R0, 0xd2, RZ, 0xfc, !PT ;  /* 0x000000d2000a7812 */ /* 0x000fc400078efcff */
[----:B----4-:R-:W-:Y:S01]  /*ce80*/  PRMT R19, R13, 0x7773, RZ ;  /* 0x000077730d137816 */ /* 0x010fe200000000ff */
[----:B------:R-:W-:Y:S01]  /*ce90*/  IMAD R13, R3, 0x2, R11 ;  /* 0x00000002030d7824 */ /* 0x000fe200078e020b */
[----:B---3--:R-:W-:Y:S01]  /*cea0*/  ISETP.LT.AND P4, PT, R10, UR6, !P0 ;  /* 0x000000060a007c0c */ /* 0x008fe2000c781270 */
[----:B------:R-:W3:Y:S01]  /*ceb0*/  LDCU UR6, c[0x0][0x39c] ;  /* 0x00007380ff0677ac */ /* 0x000ee20008000800 */
[----:B------:R-:W-:Y:S01]  /*cec0*/  LOP3.LUT R9, R0, 0xd6, RZ, 0xfc, !PT ;  /* 0x000000d600097812 */ /* 0x000fe200078efcff */
[----:B------:R4:W-:Y:S01]  /*ced0*/  @P5 STG.E.U8 desc[UR16][R6.64], R19 ;  /* 0x0000001306005986 */ /* 0x0009e2000c101110 */
[----:B------:R-:W-:Y:S02]  /*cee0*/  IADD3 R8, P6, PT, R11, R2, RZ ;  /* 0x000000020b087210 */ /* 0x000fe40007fde0ff */
[----:B-1----:R-:W-:Y:S01]  /*cef0*/  ISETP.LT.AND P5, PT, R9, UR5, !P0 ;  /* 0x0000000509007c0c */ /* 0x002fe2000c7a1270 */
[----:B------:R-:W1:Y:S01]  /*cf00*/  LDCU UR5, c[0x0][0x39c] ;  /* 0x00007380ff0577ac */ /* 0x000e620008000800 */
[----:B------:R-:W-:-:S02]  /*cf10*/  LEA.HI.X.SX32 R9, R11, R16, 0x1, P6 ;  /* 0x000000100b097211 */ /* 0x000fc400030f0eff */
[C---:B--2---:R-:W-:Y:S02]  /*cf20*/  IADD3 R4, P6, PT, R13.reuse, R2, RZ ;  /* 0x000000020d047210 */ /* 0x044fe40007fde0ff */
[C---:B------:R-:W-:Y:S02]  /*cf30*/  PRMT R17, R14.reuse, 0x7770, RZ ;  /* 0x000077700e117816 */ /* 0x040fe400000000ff */
[----:B------:R-:W-:Y:S01]  /*cf40*/  LEA.HI.X.SX32 R5, R13, R16, 0x1, P6 ;  /* 0x000000100d057211 */ /* 0x000fe200030f0eff */
[----:B------:R-:W-:Y:S01]  /*cf50*/  IMAD R13, R3, 0x2, R13 ;  /* 0x00000002030d7824 */ /* 0x000fe200078e020d */
[----:B------:R-:W-:Y:S01]  /*cf60*/  PRMT R11, R14, 0x7771, RZ ;  /* 0x000077710e0b7816 */ /* 0x000fe200000000ff */
[----:B------:R-:W-:Y:S01]  /*cf70*/  @P2 STG.E.U8 desc[UR16][R8.64], R17 ;  /* 0x0000001108002986 */ /* 0x000fe2000c101110 */
[C---:B----4-:R-:W-:Y:S02]  /*cf80*/  LOP3.LUT R7, R0.reuse, 0xda, RZ, 0xfc, !PT ;  /* 0x000000da00077812 */ /* 0x050fe400078efcff */
[----:B------:R-:W-:Y:S01]  /*cf90*/  IADD3 R6, P6, PT, R13, R2, RZ ;  /* 0x000000020d067210 */ /* 0x000fe20007fde0ff */
[----:B------:R2:W-:Y:S01]  /*cfa0*/  @P4 STG.E.U8 desc[UR16][R4.64], R11 ;  /* 0x0000000b04004986 */ /* 0x0005e2000c101110 */
[----:B------:R-:W-:-:S02]  /*cfb0*/  LOP3.LUT R10, R0, 0xd8, RZ, 0xfc, !PT ;  /* 0x000000d8000a7812 */ /* 0x000fc400078efcff */
[----:B---3--:R-:W-:Y:S01]  /*cfc0*/  ISETP.LT.AND P4, PT, R7, UR6, !P0 ;  /* 0x0000000607007c0c */ /* 0x008fe2000c781270 */
[----:B------:R-:W3:Y:S01]  /*cfd0*/  LDCU UR6, c[0x0][0x39c] ;  /* 0x00007380ff0677ac */ /* 0x000ee20008000800 */
[----:B------:R-:W-:Y:S01]  /*cfe0*/  LEA.HI.X.SX32 R7, R13, R16, 0x1, P6 ;  /* 0x000000100d077211 */ /* 0x000fe200030f0eff */
[----:B------:R-:W-:Y:S01]  /*cff0*/  IMAD R13, R3, 0x2, R13 ;  /* 0x00000002030d7824 */ /* 0x000fe200078e020d */
[----:B------:R-:W-:Y:S02]  /*d000*/  PRMT R21, R14, 0x7772, RZ ;  /* 0x000077720e157816 */ /* 0x000fe400000000ff */
[----:B0-----:R-:W-:Y:S01]  /*d010*/  ISETP.LT.AND P2, PT, R10, UR4, !P0 ;  /* 0x000000040a007c0c */ /* 0x001fe2000c741270 */
[----:B------:R-:W0:Y:S01]  /*d020*/  LDCU UR4, c[0x0][0x39c] ;  /* 0x00007380ff0477ac */ /* 0x000e220008000800 */
[----:B------:R-:W-:Y:S01]  /*d030*/  LOP3.LUT R10, R0, 0xdc, RZ, 0xfc, !PT ;  /* 0x000000dc000a7812 */ /* 0x000fe200078efcff */
[----:B------:R4:W-:Y:S01]  /*d040*/  @P3 STG.E.U8 desc[UR16][R6.64], R21 ;  /* 0x0000001506003986 */ /* 0x0009e2000c101110 */
[----:B--2---:R-:W-:Y:S01]  /*d050*/  IADD3 R4, P3, PT, R13, R2, RZ ;  /* 0x000000020d047210 */ /* 0x004fe20007f7e0ff */
[----:B------:R-:W-:Y:S01]  /*d060*/  IMAD R11, R3, 0x2, R13 ;  /* 0x00000002030b7824 */ /* 0x000fe200078e020d */
[----:B------:R-:W-:-:S02]  /*d070*/  PRMT R19, R14, 0x7773, RZ ;  /* 0x000077730e137816 */ /* 0x000fc400000000ff */
[----:B------:R-:W-:Y:S02]  /*d080*/  LEA.HI.X.SX32 R5, R13, R16, 0x1, P3 ;  /* 0x000000100d057211 */ /* 0x000fe400018f0eff */
[----:B------:R-:W-:Y:S02]  /*d090*/  IADD3 R8, P3, PT, R11, R2, RZ ;  /* 0x000000020b087210 */ /* 0x000fe40007f7e0ff */
[----:B------:R-:W-:Y:S01]  /*d0a0*/  PRMT R17, R15, 0x7770, RZ ;  /* 0x000077700f117816 */ /* 0x000fe200000000ff */
[----:B------:R2:W-:Y:S01]  /*d0b0*/  @P5 STG.E.U8 desc[UR16][R4.64], R19 ;  /* 0x0000001304005986 */ /* 0x0005e2000c101110 */
[----:B------:R-:W-:Y:S01]  /*d0c0*/  LEA.HI.X.SX32 R9, R11, R16, 0x1, P3 ;  /* 0x000000100b097211 */ /* 0x000fe200018f0eff */
[----:B------:R-:W-:Y:S01]  /*d0d0*/  IMAD R11, R3, 0x2, R11 ;  /* 0x00000002030b7824 */ /* 0x000fe200078e020b */
[----:B-1----:R-:W-:Y:S01]  /*d0e0*/  ISETP.LT.AND P6, PT, R10, UR5, !P0 ;  /* 0x000000050a007c0c */ /* 0x002fe2000c7c1270 */
[----:B------:R-:W1:Y:S01]  /*d0f0*/  LDCU UR5, c[0x0][0x39c] ;  /* 0x00007380ff0577ac */ /* 0x000e620008000800 */
[----:B------:R-:W-:Y:S01]  /*d100*/  LOP3.LUT R10, R0, 0xde, RZ, 0xfc, !PT ;  /* 0x000000de000a7812 */ /* 0x000fe200078efcff */
[----:B------:R5:W-:Y:S01]  /*d110*/  @P2 STG.E.U8 desc[UR16][R8.64], R17 ;  /* 0x0000001108002986 */ /* 0x000be2000c101110 */
[----:B----4-:R-:W-:-:S02]  /*d120*/  IADD3 R6, P2, PT, R11, R2, RZ ;  /* 0x000000020b067210 */ /* 0x010fc40007f5e0ff */
[----:B0-----:R-:W-:Y:S01]  /*d130*/  ISETP.LT.AND P5, PT, R10, UR4, !P0 ;  /* 0x000000040a007c0c */ /* 0x001fe2000c7a1270 */
[----:B------:R-:W0:Y:S01]  /*d140*/  LDCU UR4, c[0x0][0x39c] ;  /* 0x00007380ff0477ac */ /* 0x000e220008000800 */
[----:B------:R-:W-:Y:S01]  /*d150*/  LEA.HI.X.SX32 R7, R11, R16, 0x1, P2 ;  /* 0x000000100b077211 */ /* 0x000fe200010f0eff */
[----:B------:R-:W-:Y:S01]  /*d160*/  IMAD R11, R3, 0x2, R11 ;  /* 0x00000002030b7824 */ /* 0x000fe200078e020b */
[----:B------:R-:W-:Y:S02]  /*d170*/  PRMT R13, R15, 0x7771, RZ ;  /* 0x000077710f0d7816 */ /* 0x000fe400000000ff */
[----:B------:R-:W-:Y:S02]  /*d180*/  LOP3.LUT R10, R0, 0xe2, RZ, 0xfc, !PT ;  /* 0x000000e2000a7812 */ /* 0x000fe400078efcff */
[----:B--2---:R-:W-:Y:S01]  /*d190*/  PRMT R19, R134, 0x7770, RZ ;  /* 0x0000777086137816 */ /* 0x004fe200000000ff */
[----:B------:R2:W-:Y:S01]  /*d1a0*/  @P4 STG.E.U8 desc[UR16][R6.64], R13 ;  /* 0x0000000d06004986 */ /* 0x0005e2000c101110 */
[----:B------:R-:W-:Y:S01]  /*d1b0*/  IADD3 R4, P4, PT, R11, R2, RZ ;  /* 0x000000020b047210 */ /* 0x000fe20007f9e0ff */
[----:B-----5:R-:W-:Y:S01]  /*d1c0*/  IMAD R9, R3, 0x2, R11 ;  /* 0x0000000203097824 */ /* 0x020fe200078e020b */
[----:B---3--:R-:W-:Y:S01]  /*d1d0*/  ISETP.LT.AND P2, PT, R10, UR6, !P0 ;  /* 0x000000060a007c0c */ /* 0x008fe2000c741270 */
[----:B------:R-:W3:Y:S01]  /*d1e0*/  LDCU UR6, c[0x0][0x39c] ;  /* 0x00007380ff0677ac */ /* 0x000ee20008000800 */
[----:B------:R-:W-:Y:S01]  /*d1f0*/  LEA.HI.X.SX32 R5, R11, R16, 0x1, P4 ;  /* 0x000000100b057211 */ /* 0x000fe200020f0eff */
[----:B------:R-:W-:Y:S01]  /*d200*/  IMAD R11, R3, 0x2, R9 ;  /* 0x00000002030b7824 */ /* 0x000fe200078e0209 */
[----:B-1----:R-:W-:Y:S01]  /*d210*/  ISETP.LT.AND P3, PT, R12, UR5, !P0 ;  /* 0x000000050c007c0c */ /* 0x002fe2000c761270 */
[----:B------:R-:W1:Y:S01]  /*d220*/  LDCU UR5, c[0x0][0x39c] ;  /* 0x00007380ff0577ac */ /* 0x000e620008000800 */
[----:B------:R-:W-:-:S02]  /*d230*/  IADD3 R8, P4, PT, R9, R2, RZ ;  /* 0x0000000209087210 */ /* 0x000fc40007f9e0ff */
[----:B------:R-:W-:Y:S01]  /*d240*/  LOP3.LUT R10, R0, 0xe4, RZ, 0xfc, !PT ;  /* 0x000000e4000a7812 */ /* 0x000fe200078efcff */
[----:B--2---:R-:W-:Y:S01]  /*d250*/  IMAD R13, R3, 0x2, R11 ;  /* 0x00000002030d7824 */ /* 0x004fe200078e020b */
[----:B------:R-:W-:Y:S02]  /*d260*/  PRMT R17, R15, 0x7773, RZ ;  /* 0x000077730f117816 */ /* 0x000fe400000000ff */
[----:B------:R-:W-:Y:S02]  /*d270*/  LEA.HI.X.SX32 R9, R9, R16, 0x1, P4 ;  /* 0x0000001009097211 */ /* 0x000fe400020f0eff */
[----:B------:R-:W-:Y:S02]  /*d280*/  PRMT R15, R15, 0x7772, RZ ;  /* 0x000077720f0f7816 */ /* 0x000fe400000000ff */
[----:B0-----:R-:W-:Y:S01]  /*d290*/  ISETP.LT.AND P4, PT, R10, UR4, !P0 ;  /* 0x000000040a007c0c */ /* 0x001fe2000c781270 */
[----:B------:R-:W0:Y:S01]  /*d2a0*/  LDCU UR4, c[0x0][0x39c] ;  /* 0x00007380ff0477ac */ /* 0x000e220008000800 */
[----:B------:R-:W-:Y:S01]  /*d2b0*/  LOP3.LUT R10, R0, 0xe6, RZ, 0xfc, !PT ;  /* 0x000000e6000a7812 */ /* 0x000fe200078efcff */
[----:B------:R2:W-:Y:S01]  /*d2c0*/  @P6 STG.E.U8 desc[UR16][R4.64], R15 ;  /* 0x0000000f04006986 */ /* 0x0005e2000c101110 */
[----:B------:R-:W-:-:S02]  /*d2d0*/  IADD3 R6, P6, PT, R11, R2, RZ ;  /* 0x000000020b067210 */ /* 0x000fc40007fde0ff */
[----:B------:R-:W-:Y:S01]  /*d2e0*/  LOP3.LUT R12, R0, 0xf2, RZ, 0xfc, !PT ;  /* 0x000000f2000c7812 */ /* 0x000fe200078efcff */
[----:B------:R4:W-:Y:S01]  /*d2f0*/  @P5 STG.E.U8 desc[UR16][R8.64], R17 ;  /* 0x0000001108005986 */ /* 0x0009e2000c101110 */
[----:B------:R-:W-:Y:S02]  /*d300*/  LEA.HI.X.SX32 R7, R11, R16, 0x1, P6 ;  /* 0x000000100b077211 */ /* 0x000fe400030f0eff */
[----:B------:R-:W-:Y:S02]  /*d310*/  PRMT R11, R132, 0x7770, RZ ;  /* 0x00007770840b7816 */ /* 0x000fe400000000ff */
[----:B-1----:R-:W-:Y:S01]  /*d320*/  ISETP.LT.AND P5, PT, R10, UR5, !P0 ;  /* 0x000000050a007c0c */ /* 0x002fe2000c7a1270 */
[----:B------:R-:W1:Y:S01]  /*d330*/  LDCU UR5, c[0x0][0x39c] ;  /* 0x00007380ff0577ac */ /* 0x000e620008000800 */
[----:B------:R-:W-:Y:S01]  /*d340*/  LOP3.LUT R10, R0, 0xe8, RZ, 0xfc, !PT ;  /* 0x000000e8000a7812 */ /* 0x000fe200078efcff */
[----:B------:R5:W-:Y:S01]  /*d350*/  @P3 STG.E.U8 desc[UR16][R6.64], R11 ;  /* 0x0000000b06003986 */ /* 0x000be2000c101110 */
[----:B--2---:R-:W-:-:S02]  /*d360*/  IADD3 R4, P6, PT, R13, R2, RZ ;  /* 0x000000020d047210 */ /* 0x004fc40007fde0ff */
[----:B------:R-:W-:Y:S02]  /*d370*/  PRMT R15, R132, 0x7771, RZ ;  /* 0x00007771840f7816 */ /* 0x000fe400000000ff */
[----:B------:R-:W-:Y:S01]  /*d380*/  LEA.HI.X.SX32 R5, R13, R16, 0x1, P6 ;  /* 0x000000100d057211 */ /* 0x000fe200030f0eff */
[----:B------:R-:W-:Y:S01]  /*d390*/  IMAD R13, R3, 0x2, R13 ;  /* 0x00000002030d7824 */ /* 0x000fe200078e020d */
[----:B0-----:R-:W-:Y:S01]  /*d3a0*/  ISETP.LT.AND P3, PT, R10, UR4, !P0 ;  /* 0x000000040a007c0c */ /* 0x001fe2000c761270 */
[----:B------:R-:W0:Y:S01]  /*d3b0*/  LDCU UR4, c[0x0][0x39c] ;  /* 0x00007380ff0477ac */ /* 0x000e220008000800 */
[----:B----4-:R-:W-:Y:S01]  /*d3c0*/  PRMT R17, R132, 0x7772, RZ ;  /* 0x0000777284117816 */ /* 0x010fe200000000ff */
[----:B------:R2:W-:Y:S01]  /*d3d0*/  @P2 STG.E.U8 desc[UR16][R4.64], R15 ;  /* 0x0000000f04002986 */ /* 0x0005e2000c101110 */
[----:B------:R-:W-:Y:S01]  /*d3e0*/  IADD3 R8, P2, PT, R13, R2, RZ ;  /* 0x000000020d087210 */ /* 0x000fe20007f5e0ff */
[----:B-----5:R-:W-:Y:S01]  /*d3f0*/  IMAD R11, R3, 0x2, R13 ;  /* 0x00000002030b7824 */ /* 0x020fe200078e020d */
[----:B------:R-:W-:-:S02]  /*d400*/  LOP3.LUT R10, R0, 0xea, RZ, 0xfc, !PT ;  /* 0x000000ea000a7812 */ /* 0x000fc400078efcff */
[----:B------:R-:W-:Y:S02]  /*d410*/  LEA.HI.X.SX32 R9, R13, R16, 0x1, P2 ;  /* 0x000000100d097211 */ /* 0x000fe400010f0eff */
[C---:B------:R-:W-:Y:S02]  /*d420*/  IADD3 R6, P6, PT, R11.reuse, R2, RZ ;  /* 0x000000020b067210 */ /* 0x040fe40007fde0ff */
[----:B-1----:R-:W-:Y:S01]  /*d430*/  ISETP.LT.AND P2, PT, R10, UR5, !P0 ;  /* 0x000000050a007c0c */ /* 0x002fe2000c741270 */
[----:B------:R1:W-:Y:S01]  /*d440*/  @P4 STG.E.U8 desc[UR16][R8.64], R17 ;  /* 0x0000001108004986 */ /* 0x0003e2000c101110 */
[----:B------:R-:W-:Y:S01]  /*d450*/  LEA.HI.X.SX32 R7, R11, R16, 0x1, P6 ;  /* 0x000000100b077211 */ /* 0x000fe200030f0eff */
[C---:B------:R-:W-:Y:S01]  /*d460*/  IMAD R11, R3.reuse, 0x2, R11 ;  /* 0x00000002030b7824 */ /* 0x040fe200078e020b */
[----:B--2---:R-:W-:Y:S01]  /*d470*/  PRMT R15, R132, 0x7773, RZ ;  /* 0x00007773840f7816 */ /* 0x004fe200000000ff */
[----:B------:R-:W2:Y:S01]  /*d480*/  LDCU UR5, c[0x0][0x39c] ;  /* 0x00007380ff0577ac */ /* 0x000ea20008000800 */
[C---:B------:R-:W-:Y:S01]  /*d490*/  LOP3.LUT R5, R0.reuse, 0xee, RZ, 0xfc, !PT ;  /* 0x000000ee00057812 */ /* 0x040fe200078efcff */
[----:B------:R-:W-:Y:S01]  /*d4a0*/  IMAD R13, R3, 0x2, R11 ;  /* 0x00000002030d7824 */ /* 0x000fe200078e020b */
[----:B------:R-:W-:Y:S01]  /*d4b0*/  LOP3.LUT R10, R0, 0xec, RZ, 0xfc, !PT ;  /* 0x000000ec000a7812 */ /* 0x000fe200078efcff */
[----:B------:R4:W-:Y:S01]  /*d4c0*/  @P5 STG.E.U8 desc[UR16][R6.64], R15 ;  /* 0x0000000f06005986 */ /* 0x0009e2000c101110 */
[----:B------:R-:W-:-:S02]  /*d4d0*/  IADD3 R4, P5, PT, R11, R2, RZ ;  /* 0x000000020b047210 */ /* 0x000fc40007fbe0ff */
[----:B0-----:R-:W-:Y:S01]  /*d4e0*/  ISETP.LT.AND P6, PT, R5, UR4, !P0 ;  /* 0x0000000405007c0c */ /* 0x001fe2000c7c1270 */
[----:B------:R-:W0:Y:S01]  /*d4f0*/  LDCU UR4, c[0x0][0x39c] ;  /* 0x00007380ff0477ac */ /* 0x000e220008000800 */
[----:B------:R-:W-:Y:S02]  /*d500*/  LEA.HI.X.SX32 R5, R11, R16, 0x1, P5 ;  /* 0x000000100b057211 */ /* 0x000fe400028f0eff */
[----:B-1----:R-:W-:Y:S02]  /*d510*/  IADD3 R8, P5, PT, R13, R2, RZ ;  /* 0x000000020d087210 */ /* 0x002fe40007fbe0ff */
[C---:B------:R-:W-:Y:S02]  /*d520*/  PRMT R17, R133.reuse, 0x7770, RZ ;  /* 0x0000777085117816 */ /* 0x040fe400000000ff */
[----:B------:R-:W-:Y:S02]  /*d530*/  PRMT R11, R133, 0x7771, RZ ;  /* 0x00007771850b7816 */ /* 0x000fe400000000ff */
[----:B------:R-:W-:Y:S01]  /*d540*/  LEA.HI.X.SX32 R9, R13, R16, 0x1, P5 ;  /* 0x000000100d097211 */ /* 0x000fe200028f0eff */
[----:B------:R-:W-:Y:S01]  /*d550*/  IMAD R13, R3, 0x2, R13 ;  /* 0x00000002030d7824 */ /* 0x000fe200078e020d */
[----:B---3--:R-:W-:Y:S01]  /*d560*/  ISETP.LT.AND P4, PT, R10, UR6, !P0 ;  /* 0x000000060a007c0c */ /* 0x008fe2000c781270 */
[----:B------:R1:W-:Y:S01]  /*d570*/  @P3 STG.E.U8 desc[UR16][R4.64], R17 ;  /* 0x0000001104003986 */ /* 0x0003e2000c101110 */
[----:B----4-:R-:W-:Y:S01]  /*d580*/  PRMT R15, R133, 0x7772, RZ ;  /* 0x00007772850f7816 */ /* 0x010fe200000000ff */
[----:B------:R-:W3:Y:S01]  /*d590*/  LDCU UR6, c[0x0][0x39c] ;  /* 0x00007380ff0677ac */ /* 0x000ee20008000800 */
[----:B------:R-:W-:Y:S01]  /*d5a0*/  LOP3.LUT R10, R0, 0xf0, RZ, 0xfc, !PT ;  /* 0x000000f0000a7812 */ /* 0x000fe200078efcff */
[----:B------:R4:W-:Y:S01]  /*d5b0*/  @P2 STG.E.U8 desc[UR16][R8.64], R11 ;  /* 0x0000000b08002986 */ /* 0x0009e2000c101110 */
[----:B------:R-:W-:-:S02]  /*d5c0*/  IADD3 R6, P2, PT, R13, R2, RZ ;  /* 0x000000020d067210 */ /* 0x000fc40007f5e0ff */
[----:B--2---:R-:W-:Y:S01]  /*d5d0*/  ISETP.LT.AND P3, PT, R10, UR5, !P0 ;  /* 0x000000050a007c0c */ /* 0x004fe2000c761270 */
[----:B------:R-:W2:Y:S01]  /*d5e0*/  LDCU UR5, c[0x0][0x39c] ;  /* 0x00007380ff0577ac */ /* 0x000ea20008000800 */
[----:B------:R-:W-:Y:S01]  /*d5f0*/  LEA.HI.X.SX32 R7, R13, R16, 0x1, P2 ;  /* 0x000000100d077211 */ /* 0x000fe200010f0eff */
[----:B------:R-:W-:Y:S01]  /*d600*/  IMAD R13, R3, 0x2, R13 ;  /* 0x00000002030d7824 */ /* 0x000fe200078e020d */
[----:B------:R-:W-:Y:S02]  /*d610*/  LOP3.LUT R10, R0, 0xf4, RZ, 0xfc, !PT ;  /* 0x000000f4000a7812 */ /* 0x000fe400078efcff */
[----:B------:R-:W-:Y:S01]  /*d620*/  PRMT R133, R133, 0x7773, RZ ;  /* 0x0000777385857816 */ /* 0x000fe200000000ff */
[----:B------:R5:W-:Y:S01]  /*d630*/  @P4 STG.E.U8 desc[UR16][R6.64], R15 ;  /* 0x0000000f06004986 */ /* 0x000be2000c101110 */
[----:B-1----:R-:W-:Y:S01]  /*d640*/  IADD3 R4, P4, PT, R13, R2, RZ ;  /* 0x000000020d047210 */ /* 0x002fe20007f9e0ff */
[----:B----4-:R-:W-:Y:S01]  /*d650*/  IMAD R9, R3, 0x2, R13 ;  /* 0x0000000203097824 */ /* 0x010fe200078e020d */
[----:B0-----:R-:W-:Y:S01]  /*d660*/  ISETP.LT.AND P5, PT, R10, UR4, !P0 ;  /* 0x000000040a007c0c */ /* 0x001fe2000c7a1270 */
[----:B------:R-:W0:Y:S01]  /*d670*/  LDCU UR4, c[0x0][0x39c] ;  /* 0x00007380ff0477ac */ /* 0x000e220008000800 */
[----:B------:R-:W-:Y:S01]  /*d680*/  LEA.HI.X.SX32 R5, R13, R16, 0x1, P4 ;  /* 0x000000100d057211 */ /* 0x000fe200020f0eff */
[----:B------:R-:W-:Y:S01]  /*d690*/  IMAD R11, R3, 0x2, R9 ;  /* 0x00000002030b7824 */ /* 0x000fe200078e0209 */
[----:B------:R-:W-:-:S02]  /*d6a0*/  IADD3 R8, P4, PT, R9, R2, RZ ;  /* 0x0000000209087210 */ /* 0x000fc40007f9e0ff */
[----:B---3--:R-:W-:Y:S01]  /*d6b0*/  ISETP.LT.AND P2, PT, R12, UR6, !P0 ;  /* 0x000000060c007c0c */ /* 0x008fe2000c741270 */
[----:B------:R-:W-:Y:S01]  /*d6c0*/  IMAD R13, R3, 0x2, R11 ;  /* 0x00000002030d7824 */ /* 0x000fe200078e020b */
[----:B------:R-:W-:Y:S01]  /*d6d0*/  LEA.HI.X.SX32 R9, R9, R16, 0x1, P4 ;  /* 0x0000001009097211 */ /* 0x000fe200020f0eff */
[----:B------:R1:W-:Y:S01]  /*d6e0*/  @P6 STG.E.U8 desc[UR16][R4.64], R133 ;  /* 0x0000008504006986 */ /* 0x0003e2000c101110 */
[----:B------:R-:W-:Y:S01]  /*d6f0*/  LOP3.LUT R10, R0, 0xf6, RZ, 0xfc, !PT ;  /* 0x000000f6000a7812 */ /* 0x000fe200078efcff */
[----:B-----5:R-:W-:Y:S01]  /*d700*/  IMAD R15, R3, 0x2, R13 ;  /* 0x00000002030f7824 */ /* 0x020fe200078e020d */
[----:B------:R-:W-:Y:S01]  /*d710*/  PRMT R21, R134, 0x7771, RZ ;  /* 0x0000777186157816 */ /* 0x000fe200000000ff */
[----:B------:R3:W-:Y:S01]  /*d720*/  @P3 STG.E.U8 desc[UR16][R8.64], R19 ;  /* 0x0000001308003986 */ /* 0x0007e2000c101110 */
[C---:B------:R-:W-:Y:S02]  /*d730*/  IADD3 R6, P3, PT, R11.reuse, R2, RZ ;  /* 0x000000020b067210 */ /* 0x040fe40007f7e0ff */
[----:B--2---:R-:W-:Y:S01]  /*d740*/  ISETP.LT.AND P4, PT, R10, UR5, !P0 ;  /* 0x000000050a007c0c */ /* 0x004fe2000c781270 */
[----:B------:R-:W2:Y:S01]  /*d750*/  LDCU UR5, c[0x0][0x39c] ;  /* 0x00007380ff0577ac */ /* 0x000ea20008000800 */
[----:B------:R-:W-:Y:S01]  /*d760*/  LEA.HI.X.SX32 R7, R11, R16, 0x1, P3 ;  /* 0x000000100b077211 */ /* 0x000fe200018f0eff */
[----:B------:R-:W-:Y:S01]  /*d770*/  IMAD R11, R3, 0x2, R15 ;  /* 0x00000002030b7824 */ /* 0x000fe200078e020f */
[----:B------:R-:W-:-:S02]  /*d780*/  LOP3.LUT R10, R0, 0xf8, RZ, 0xfc, !PT ;  /* 0x000000f8000a7812 */ /* 0x000fc400078efcff */
[----:B------:R-:W-:Y:S01]  /*d790*/  LOP3.LUT R14, R0, 0xfa, RZ, 0xfc, !PT ;  /* 0x000000fa000e7812 */ /* 0x000fe200078efcff */
[----:B------:R-:W-:Y:S01]  /*d7a0*/  IMAD R17, R3, 0x2, R11 ;  /* 0x0000000203117824 */ /* 0x000fe200078e020b */
[----:B0-----:R-:W-:Y:S01]  /*d7b0*/  ISETP.LT.AND P3, PT, R10, UR4, !P0 ;  /* 0x000000040a007c0c */ /* 0x001fe2000c761270 */
[----:B------:R-:W0:Y:S01]  /*d7c0*/  LDCU UR4, c[0x0][0x39c] ;  /* 0x00007380ff0477ac */ /* 0x000e220008000800 */
[----:B------:R4:W-:Y:S01]  /*d7d0*/  @P2 STG.E.U8 desc[UR16][R6.64], R21 ;  /* 0x0000001506002986 */ /* 0x0009e2000c101110 */
[-C--:B-1----:R-:W-:Y:S01]  /*d7e0*/  IADD3 R4, P2, PT, R13, R2.reuse, RZ ;  /* 0x000000020d047210 */ /* 0x082fe20007f5e0ff */
[----:B---3--:R-:W-:Y:S01]  /*d7f0*/  IMAD R19, R3, 0x2, R17 ;  /* 0x0000000203137824 */ /* 0x008fe200078e0211 */
[----:B------:R-:W-:Y:S02]  /*d800*/  IADD3 R8, P6, PT, R15, R2, RZ ;  /* 0x000000020f087210 */ /* 0x000fe40007fde0ff */
[----:B------:R-:W-:Y:S01]  /*d810*/  LEA.HI.X.SX32 R5, R13, R16, 0x1, P2 ;  /* 0x000000100d057211 */ /* 0x000fe200010f0eff */
[----:B------:R-:W-:Y:S01]  /*d820*/  IMAD R3, R3, 0x2, R19 ;  /* 0x0000000203037824 */ /* 0x000fe200078e0213 */
[----:B------:R-:W-:-:S02]  /*d830*/  IADD3 R10, P2, PT, R11, R2, RZ ;  /* 0x000000020b0a7210 */ /* 0x000fc40007f5e0ff */
[-C--:B------:R-:W-:Y:S01]  /*d840*/  LEA.HI.X.SX32 R9, R15, R16.reuse, 0x1, P6 ;  /* 0x000000100f097211 */ /* 0x080fe200030f0eff */
[----:B------:R1:W-:Y:S01]  /*d850*/  @P5 STG.E.U8 desc[UR16][R4.64], R23 ;  /* 0x0000001704005986 */ /* 0x0003e2000c101110 */
[----:B------:R-:W-:Y:S02]  /*d860*/  LEA.HI.X.SX32 R11, R11, R16, 0x1, P2 ;  /* 0x000000100b0b7211 */ /* 0x000fe400010f0eff */
[-C--:B----4-:R-:W-:Y:S02]  /*d870*/  IADD3 R6, P2, PT, R3, R2.reuse, RZ ;  /* 0x0000000203067210 */ /* 0x090fe40007f5e0ff */
[----:B------:R-:W-:Y:S02]  /*d880*/  IADD3 R12, P6, PT, R17, R2, RZ ;  /* 0x00000002110c7210 */ /* 0x000fe40007fde0ff */
[----:B------:R-:W-:Y:S02]  /*d890*/  LOP3.LUT R0, R0, 0xfc, RZ, 0xfc, !PT ;  /* 0x000000fc00007812 */ /* 0x000fe400078efcff */
[----:B------:R-:W-:-:S02]  /*d8a0*/  LEA.HI.X.SX32 R7, R3, R16, 0x1, P2 ;  /* 0x0000001003077211 */ /* 0x000fc400010f0eff */
[----:B------:R-:W-:Y:S02]  /*d8b0*/  LEA.HI.X.SX32 R13, R17, R16, 0x1, P6 ;  /* 0x00000010110d7211 */ /* 0x000fe400030f0eff */
[----:B--2---:R-:W-:Y:S02]  /*d8c0*/  ISETP.LT.AND P2, PT, R14, UR5, !P0 ;  /* 0x000000050e007c0c */ /* 0x004fe4000c741270 */
[C---:B------:R-:W-:Y:S02]  /*d8d0*/  IADD3 R2, P6, PT, R19.reuse, R2, RZ ;  /* 0x0000000213027210 */ /* 0x040fe40007fde0ff */
[----:B0-----:R-:W-:Y:S02]  /*d8e0*/  ISETP.LT.AND P0, PT, R0, UR4, !P0 ;  /* 0x0000000400007c0c */ /* 0x001fe4000c701270 */
[----:B------:R-:W-:Y:S02]  /*d8f0*/  LEA.HI.X.SX32 R3, R19, R16, 0x1, P6 ;  /* 0x0000001013037211 */ /* 0x000fe400030f0eff */
[----:B------:R-:W-:-:S02]  /*d900*/  PRMT R21, R134, 0x7773, RZ ;  /* 0x0000777386157816 */ /* 0x000fc400000000ff */
[C---:B------:R-:W-:Y:S02]  /*d910*/  PRMT R15, R135.reuse, 0x7773, RZ ;  /* 0x00007773870f7816 */ /* 0x040fe400000000ff */
[C---:B------:R-:W-:Y:S01]  /*d920*/  PRMT R17, R135.reuse, 0x7772, RZ ;  /* 0x0000777287117816 */ /* 0x040fe200000000ff */
[----:B------:R1:W-:Y:S01]  /*d930*/  @P4 STG.E.U8 desc[UR16][R8.64], R21 ;  /* 0x0000001508004986 */ /* 0x0003e2000c101110 */
[C---:B------:R-:W-:Y:S02]  /*d940*/  PRMT R19, R135.reuse, 0x7771, RZ ;  /* 0x0000777187137816 */ /* 0x040fe400000000ff */
[----:B------:R-:W-:-:S05]  /*d950*/  PRMT R135, R135, 0x7770, RZ ;  /* 0x0000777087877816 */ /* 0x000fca00000000ff */
[----:B------:R1:W-:Y:S04]  /*d960*/  @P3 STG.E.U8 desc[UR16][R10.64], R135 ;  /* 0x000000870a003986 */ /* 0x0003e8000c101110 */
[----:B------:R1:W-:Y:S04]  /*d970*/  @P2 STG.E.U8 desc[UR16][R12.64], R19 ;  /* 0x000000130c002986 */ /* 0x0003e8000c101110 */
[----:B------:R1:W-:Y:S04]  /*d980*/  @P0 STG.E.U8 desc[UR16][R2.64], R17 ;  /* 0x0000001102000986 */ /* 0x0003e8000c101110 */
[----:B------:R1:W-:Y:S01]  /*d990*/  @P1 STG.E.U8 desc[UR16][R6.64], R15 ;  /* 0x0000000f06001986 */ /* 0x0003e2000c101110 */
[----:B------:R-:W-:Y:S06]  /*d9a0*/  BAR.SYNC.DEFER_BLOCKING 0x0 ;  /* 0x0000000000007b1d */ /* 0x000fec0000010000 */
[----:B------:R-:W-:Y:S05]  /*d9b0*/  BRA.U UP0, `(.L_x_13) ;  /* 0x0000000100a07547 */ /* 0x000fea000b800000 */
[----:B------:R-:W0:Y:S01]  /*d9c0*/  S2UR UR5, SR_CgaCtaId ;  /* 0x00000000000579c3 */ /* 0x000e220000008800 */
[----:B------:R-:W-:Y:S01]  /*d9d0*/  NOP ;  /* 0x0000000000007918 */ /* 0x000fe20000000000 */
[----:B------:R-:W-:Y:S01]  /*d9e0*/  UMOV UR4, 0x50 ;  /* 0x0000005000047882 */ /* 0x000fe20000000000 */
[----:B------:R-:W-:Y:S02]  /*d9f0*/  IMAD.U32 R0, RZ, RZ, UR18 ;  /* 0x00000012ff007e24 */ /* 0x000fe4000f8e00ff */
[----:B-1----:R-:W-:Y:S02]  /*da00*/  IMAD.MOV.U32 R3, RZ, RZ, 0xff ;  /* 0x000000ffff037424 */ /* 0x002fe400078e00ff */
[----:B------:R-:W-:Y:S01]  /*da10*/  IMAD.MOV.U32 R7, RZ, RZ, 0x1 ;  /* 0x00000001ff077424 */ /* 0x000fe200078e00ff */
[----:B------:R-:W-:-:S04]  /*da20*/  LOP3.LUT R0, R0, 0xffff, RZ, 0xc0, !PT ;  /* 0x0000ffff00007812 */ /* 0x000fc800078ec0ff */
[----:B------:R-:W-:-:S05]  /*da30*/  SHF.R.U32.HI R0, RZ, 0x5, R0 ;  /* 0x00000005ff007819 */ /* 0x000fca0000011600 */
[----:B------:R-:W-:Y:S01]  /*da40*/  VIADD R2, R0, 0x10 ;  /* 0x0000001000027836 */ /* 0x000fe20000000000 */
[----:B------:R-:W-:Y:S01]  /*da50*/  SHF.L.U32 R0, R3, R0, RZ ;  /* 0x0000000003007219 */ /* 0x000fe200000006ff */
[----:B0-----:R-:W-:-:S03]  /*da60*/  ULEA UR6, UR5, UR4, 0x18 ;  /* 0x0000000405067291 */ /* 0x001fc6000f8ec0ff */
[----:B------:R-:W-:-:S04]  /*da70*/  SHF.L.U32 R3, R7, R2, RZ ;  /* 0x0000000207037219 */ /* 0x000fc800000006ff */
[----:B------:R-:W-:Y:S02]  /*da80*/  LOP3.LUT R0, R3, R0, RZ, 0xfc, !PT ;  /* 0x0000000003007212 */ /* 0x000fe400078efcff */
[----:B------:R-:W0:Y:S02]  /*da90*/  LDS R5, [UR6] ;  /* 0x00000006ff057984 */ /* 0x000e240008000800 */
[C---:B------:R-:W-:Y:S02]  /*daa0*/  LOP3.LUT R2, R0.reuse, 0xffff, RZ, 0xc0, !PT ;  /* 0x0000ffff00027812 */ /* 0x040fe400078ec0ff */
[----:B0-----:R-:W-:-:S04]  /*dab0*/  LOP3.LUT R3, R0, 0xffff, R5, 0x80, !PT ;  /* 0x0000ffff00037812 */ /* 0x001fc800078e8005 */
[----:B------:R-:W-:-:S13]  /*dac0*/  ISETP.NE.AND P0, PT, R3, R2, PT ;  /* 0x000000020300720c */ /* 0x000fda0003f05270 */
[----:B------:R-:W-:Y:S05]  /*dad0*/  @P0 BRA `(.L_x_14) ;  /* 0x0000000000500947 */ /* 0x000fea0003800000 */
[----:B------:R-:W-:Y:S02]  /*dae0*/  SHF.R.U32.HI R5, RZ, 0x10, R5 ;  /* 0x00000010ff057819 */ /* 0x000fe40000011605 */
[----:B------:R-:W-:-:S04]  /*daf0*/  SHF.R.U32.HI R2, RZ, 0x10, R0 ;  /* 0x00000010ff027819 */ /* 0x000fc80000011600 */
[----:B------:R-:W-:-:S04]  /*db00*/  LOP3.LUT R5, R5, R2, RZ, 0xc0, !PT ;  /* 0x0000000205057212 */ /* 0x000fc800078ec0ff */
[----:B------:R-:W-:-:S13]  /*db10*/  ISETP.NE.AND P0, PT, R5, R2, PT ;  /* 0x000000020500720c */ /* 0x000fda0003f05270 */
[----:B------:R-:W-:Y:S05]  /*db20*/  @P0 BRA `(.L_x_15) ;  /* 0x0000000000300947 */ /* 0x000fea0003800000 */
[----:B------:R-:W-:Y:S01]  /*db30*/  R2UR UR4, R0 ;  /* 0x00000000000472ca */ /* 0x000fe200000e0000 */
[----:B------:R-:W-:Y:S01]  /*db40*/  VOTEU.ANY UR5, UPT, PT ;  /* 0x0000000000057886 */ /* 0x000fe200038e0100 */
[----:B------:R-:W0:Y:S01]  /*db50*/  S2R R0, SR_LANEID ;  /* 0x0000000000007919 */ /* 0x000e220000000000 */
[----:B------:R-:W-:-:S10]  /*db60*/  UFLO.U32 UR5, UR5 ;  /* 0x00000005000572bd */ /* 0x000fd400080e0000 */
[----:B------:R-:W-:-:S06]  /*db70*/  ULOP3.LUT UR4, URZ, UR4, URZ, 0x33, !UPT ;  /* 0x00000004ff047292 */ /* 0x000fcc000f8e33ff */
[----:B------:R-:W-:-:S04]  /*db80*/  IMAD.U32 R2, RZ, RZ, UR4 ;  /* 0x00000004ff027e24 */ /* 0x000fc8000f8e00ff */
[----:B------:R-:W1:Y:S02]  /*db90*/  REDUX UR7, R2 ;  /* 0x00000000020773c4 */ /* 0x000e640000000000 */
[----:B------:R2:W-:Y:S01]  /*dba0*/  UTCATOMSWS.AND URZ, UR4 ;  /* 0x0000000400ff79e3 */ /* 0x0005e20008000000 */
[----:B0-----:R-:W-:Y:S01]  /*dbb0*/  ISETP.EQ.U32.AND P0, PT, R0, UR5, PT ;  /* 0x0000000500007c0c */ /* 0x001fe2000bf02070 */
[----:B-1----:R-:W-:-:S12]  /*dbc0*/  IMAD.U32 R0, RZ, RZ, UR7 ;  /* 0x00000007ff007e24 */ /* 0x002fd8000f8e00ff */
[----:B------:R2:W-:Y:S01]  /*dbd0*/  @P0 ATOMS.AND RZ, [UR6], R0 ;  /* 0x00000000ffff098c */ /* 0x0005e2000a800006 */
[----:B------:R-:W-:Y:S05]  /*dbe0*/  BRA `(.L_x_13) ;  /* 0x0000000000147947 */ /* 0x000fea0003800000 */
.L_x_15:
[----:B------:R-:W-:-:S07]  /*dbf0*/  MOV R2, 0xdc10 ;  /* 0x0000dc1000027802 */ /* 0x000fce0000000f00 */
[----:B------:R-:W-:Y:S05]  /*dc00*/  CALL.REL.NOINC `($__internal_0_$__cuda_sm10x_tcgen05_guardrail_trap_col_being_dealloced_not_returned_by_alloc) ;  /* 0x00000000002c7944 */ /* 0x000fea0003c00000 */
[----:B------:R-:W-:Y:S05]  /*dc10*/  BRA `(.L_x_13) ;  /* 0x0000000000087947 */ /* 0x000fea0003800000 */
.L_x_14:
[----:B------:R-:W-:-:S07]  /*dc20*/  MOV R2, 0xdc40 ;  /* 0x0000dc4000027802 */ /* 0x000fce0000000f00 */
[----:B------:R-:W-:Y:S05]  /*dc30*/  CALL.REL.NOINC `($__internal_2_$__cuda_sm10x_tcgen05_guardrail_trap_unallocated_columns_being_dealloced) ;  /* 0x0000000000387944 */ /* 0x000fea0003c00000 */
.L_x_13:
[----:B------:R-:W-:Y:S01]  /*dc40*/  NOP ;  /* 0x0000000000007918 */ /* 0x000fe20000000000 */
[----:B--2---:R-:W-:Y:S05]  /*dc50*/  EXIT ;  /* 0x000000000000794d */ /* 0x004fea0003800000 */
.L_x_8:
[----:B------:R-:W0:Y:S02]  /*dc60*/  SYNCS.PHASECHK.TRANS64.TRYWAIT P0, [UR13], R125 ;  /* 0x0000007dff0075a7 */ /* 0x000e24000800110d */
[----:B0-----:R-:W-:Y:S05]  /*dc70*/  @!P0 BRA `(.L_x_8) ;  /* 0xfffffffc00f88947 */ /* 0x001fea000383ffff */
[----:B------:R-:W-:Y:S05]  /*dc80*/  BRA `(.L_x_16) ;  /* 0xffffff9000347947 */ /* 0x000fea000383ffff */
.L_x_12:
[----:B------:R-:W2:Y:S02]  /*dc90*/  SYNCS.PHASECHK.TRANS64.TRYWAIT P0, [UR13], R4 ;  /* 0x00000004ff0075a7 */ /* 0x000ea4000800110d */
[----:B--2---:R-:W-:Y:S05]  /*dca0*/  @!P0 BRA `(.L_x_12) ;  /* 0xfffffffc00f88947 */ /* 0x004fea000383ffff */
[----:B------:R-:W-:Y:S05]  /*dcb0*/  BRA `(.L_x_11) ;  /* 0xffffffa400487947 */ /* 0x000fea000383ffff */
        .weak           $__internal_0_$__cuda_sm10x_tcgen05_guardrail_trap_col_being_dealloced_not_returned_by_alloc
        .type           $__internal_0_$__cuda_sm10x_tcgen05_guardrail_trap_col_being_dealloced_not_returned_by_alloc,@function
        .size           $__internal_0_$__cuda_sm10x_tcgen05_guardrail_trap_col_being_dealloced_not_returned_by_alloc,($__internal_1_$__cuda_sm10x_tcgen05_guardrail_trap_phase_invalid_during_alloc - $__internal_0_$__cuda_sm10x_tcgen05_guardrail_trap_col_being_dealloced_not_returned_by_alloc)
$__internal_0_$__cuda_sm10x_tcgen05_guardrail_trap_col_being_dealloced_not_returned_by_alloc:
[----:B------:R-:W-:Y:S05]  /*dcc0*/  BPT.TRAP 0x1 ;  /* 0x000000040000795c */ /* 0x000fea0000300000 */
[----:B------:R-:W-:-:S04]  /*dcd0*/  IMAD.MOV.U32 R3, RZ, RZ, 0x0 ;  /* 0x00000000ff037424 */ /* 0x000fc800078e00ff */
[----:B------:R-:W-:Y:S05]  /*dce0*/  RET.REL.NODEC R2 `(matmul_kernel) ;  /* 0xffffff2002c47950 */ /* 0x000fea0003c3ffff */
        .weak           $__internal_1_$__cuda_sm10x_tcgen05_guardrail_trap_phase_invalid_during_alloc
        .type           $__internal_1_$__cuda_sm10x_tcgen05_guardrail_trap_phase_invalid_during_alloc,@function
        .size           $__internal_1_$__cuda_sm10x_tcgen05_guardrail_trap_phase_invalid_during_alloc,($__internal_2_$__cuda_sm10x_tcgen05_guardrail_trap_unallocated_columns_being_dealloced - $__internal_1_$__cuda_sm10x_tcgen05_guardrail_trap_phase_invalid_during_alloc)
$__internal_1_$__cuda_sm10x_tcgen05_guardrail_trap_phase_invalid_during_alloc:
[----:B------:R-:W-:Y:S05]  /*dcf0*/  BPT.TRAP 0x1 ;  /* 0x000000040000795c */ /* 0x000fea0000300000 */
[----:B------:R-:W-:-:S04]  /*dd00*/  IMAD.MOV.U32 R5, RZ, RZ, 0x0 ;  /* 0x00000000ff057424 */ /* 0x000fc800078e00ff */
[----:B------:R-:W-:Y:S05]  /*dd10*/  RET.REL.NODEC R4 `(matmul_kernel) ;  /* 0xffffff2004b87950 */ /* 0x000fea0003c3ffff */
        .weak           $__internal_2_$__cuda_sm10x_tcgen05_guardrail_trap_unallocated_columns_being_dealloced
        .type           $__internal_2_$__cuda_sm10x_tcgen05_guardrail_trap_unallocated_columns_being_dealloced,@function
        .size           $__internal_2_$__cuda_sm10x_tcgen05_guardrail_trap_unallocated_columns_being_dealloced,(.L_x_20 - $__internal_2_$__cuda_sm10x_tcgen05_guardrail_trap_unallocated_columns_being_dealloced)
$__internal_2_$__cuda_sm10x_tcgen05_guardrail_trap_unallocated_columns_being_dealloced:
[----:B------:R-:W-:Y:S05]  /*dd20*/  BPT.TRAP 0x1 ;  /* 0x000000040000795c */ /* 0x000fea0000300000 */
[----:B------:R-:W-:-:S04]  /*dd30*/  IMAD.MOV.U32 R3, RZ, RZ, 0x0 ;  /* 0x00000000ff037424 */ /* 0x000fc800078e00ff */
[----:B------:R-:W-:Y:S05]  /*dd40*/  RET.REL.NODEC R2 `(matmul_kernel) ;  /* 0xffffff2002ac7950 */ /* 0x000fea0003c3ffff */
.L_x_17:
[----:B------:R-:W-:-:S00]  /*dd50*/  BRA `(.L_x_17) ;  /* 0xfffffffc00fc7947 */ /* 0x000fc0000383ffff */
[----:B------:R-:W-:-:S00]  /*dd60*/  NOP ;  /* 0x0000000000007918 */ /* 0x000fc00000000000 */
        /* <DEDUP_REMOVED lines=9> */
.L_x_20:


//--------------------- .nv.shared.matmul_kernel  --------------------------
	.section	.nv.shared.matmul_kernel,"aw",@nobits
	.sectionflags	@""
	.align	16
	.zero		1024


//--------------------- .nv.shared.reserved.0     --------------------------
	.section	.nv.shared.reserved.0,"aw",@nobits
	.align	8
	.weak		__nv_reservedSMEM_offset_0_alias
	.size		__nv_reservedSMEM_offset_0_alias, 0, 64
	.other		__nv_reservedSMEM_offset_0_alias,@"STO_CUDA_RESERVED_SHARED STV_DEFAULT"
__nv_reservedSMEM_offset_0_alias:
	.zero		0
.nv.shared.reserved.0:
	.zero		64
	.weak		__nv_reservedSMEM_allocation_phase
	.type		__nv_reservedSMEM_allocation_phase,@object
	.size		__nv_reservedSMEM_allocation_phase,(.L_0 - __nv_reservedSMEM_allocation_phase)
__nv_reservedSMEM_allocation_phase:
	.zero		1
.L_0:
	.zero		7
	.weak		__nv_reservedSMEM_devtool_atexit_pc
	.type		__nv_reservedSMEM_devtool_atexit_pc,@object
	.size		__nv_reservedSMEM_devtool_atexit_pc,(__nv_reservedSMEM_allocation_mask - __nv_reservedSMEM_devtool_atexit_pc)
__nv_reservedSMEM_devtool_atexit_pc:
	.zero		8
	.weak		__nv_reservedSMEM_allocation_mask
	.type		__nv_reservedSMEM_allocation_mask,@object
	.size		__nv_reservedSMEM_allocation_mask,(.L_2 - __nv_reservedSMEM_allocation_mask)
__nv_reservedSMEM_allocation_mask:
	.zero		4
.L_2:


//--------------------- .nv.constant0.matmul_kernel --------------------------
	.section	.nv.constant0.matmul_kernel,"a",@progbits
	.sectionflags	@""
	.align	4
.nv.constant0.matmul_kernel:
	.zero		976


//--------------------- SYMBOLS --------------------------

	.type		.nv.reservedSmem.offset0,@object
	.size		.nv.reservedSmem.offset0,0x4
	.type		.nv.reservedSmem.cap,@object
	.size		.nv.reservedSmem.cap,0x4
